//
// Generated by NVIDIA NVVM Compiler
//
// Compiler Build ID: CL-36424714
// Cuda compilation tools, release 13.0, V13.0.88
// Based on NVVM 20.0.0
//

.version 9.0
.target sm_100
.address_size 64

	// .globl	_Z11gamma_cyclelddPdS_S_S_

.visible .entry _Z11gamma_cyclelddPdS_S_S_(
	.param .u64 _Z11gamma_cyclelddPdS_S_S__param_0,
	.param .f64 _Z11gamma_cyclelddPdS_S_S__param_1,
	.param .f64 _Z11gamma_cyclelddPdS_S_S__param_2,
	.param .u64 .ptr .align 1 _Z11gamma_cyclelddPdS_S_S__param_3,
	.param .u64 .ptr .align 1 _Z11gamma_cyclelddPdS_S_S__param_4,
	.param .u64 .ptr .align 1 _Z11gamma_cyclelddPdS_S_S__param_5,
	.param .u64 .ptr .align 1 _Z11gamma_cyclelddPdS_S_S__param_6
)
{
	.reg .pred 	%p<15>;
	.reg .b32 	%r<46>;
	.reg .b32 	%f<3>;
	.reg .b64 	%rd<70>;
	.reg .b64 	%fd<58>;

	ld.param.u64 	%rd31, [_Z11gamma_cyclelddPdS_S_S__param_0];
	ld.param.f64 	%fd10, [_Z11gamma_cyclelddPdS_S_S__param_1];
	ld.param.f64 	%fd11, [_Z11gamma_cyclelddPdS_S_S__param_2];
	ld.param.u64 	%rd32, [_Z11gamma_cyclelddPdS_S_S__param_3];
	ld.param.u64 	%rd35, [_Z11gamma_cyclelddPdS_S_S__param_4];
	ld.param.u64 	%rd33, [_Z11gamma_cyclelddPdS_S_S__param_5];
	ld.param.u64 	%rd34, [_Z11gamma_cyclelddPdS_S_S__param_6];
	cvta.to.global.u64 	%rd1, %rd35;
	mov.u32 	%r4, %ctaid.x;
	mov.u32 	%r5, %ntid.x;
	mov.u32 	%r6, %tid.x;
	mad.lo.s32 	%r7, %r4, %r5, %r6;
	cvt.s64.s32 	%rd2, %r7;
	mul.lo.s64 	%rd3, %rd31, %rd31;
	mul.lo.s64 	%rd4, %rd3, %rd31;
	setp.le.s64 	%p1, %rd4, %rd2;
	@%p1 bra 	$L__BB0_28;
	mov.u32 	%r8, %tid.y;
	mov.u32 	%r9, %ntid.y;
	mov.u32 	%r10, %ctaid.y;
	mad.lo.s32 	%r11, %r10, %r9, %r8;
	cvt.u64.u32 	%rd5, %r11;
	setp.le.s64 	%p2, %rd4, %rd5;
	@%p2 bra 	$L__BB0_28;
	cvta.to.global.u64 	%rd36, %rd32;
	shl.b64 	%rd37, %rd5, 3;
	add.s64 	%rd38, %rd36, %rd37;
	ld.global.f64 	%fd1, [%rd38];
	setp.eq.f64 	%p3, %fd1, 0d0000000000000000;
	@%p3 bra 	$L__BB0_28;
	or.b64  	%rd39, %rd2, %rd3;
	and.b64  	%rd40, %rd39, -4294967296;
	setp.ne.s64 	%p4, %rd40, 0;
	@%p4 bra 	$L__BB0_5;
	cvt.u32.u64 	%r12, %rd3;
	cvt.u32.u64 	%r13, %rd2;
	div.u32 	%r14, %r13, %r12;
	cvt.u64.u32 	%rd62, %r14;
	bra.uni 	$L__BB0_6;
$L__BB0_5:
	div.s64 	%rd62, %rd2, %rd3;
$L__BB0_6:
	and.b64  	%rd41, %rd3, 9223372032559808512;
	setp.ne.s64 	%p5, %rd41, 0;
	@%p5 bra 	$L__BB0_8;
	cvt.u32.u64 	%r15, %rd3;
	cvt.u32.u64 	%r16, %rd5;
	div.u32 	%r17, %r16, %r15;
	cvt.u64.u32 	%rd63, %r17;
	bra.uni 	$L__BB0_9;
$L__BB0_8:
	div.u64 	%rd63, %rd5, %rd3;
$L__BB0_9:
	sub.s64 	%rd12, %rd62, %rd63;
	or.b64  	%rd42, %rd2, %rd31;
	and.b64  	%rd43, %rd42, -4294967296;
	setp.ne.s64 	%p6, %rd43, 0;
	@%p6 bra 	$L__BB0_11;
	cvt.u32.u64 	%r18, %rd31;
	cvt.u32.u64 	%r19, %rd2;
	div.u32 	%r20, %r19, %r18;
	mul.lo.s32 	%r21, %r20, %r18;
	sub.s32 	%r22, %r19, %r21;
	cvt.u64.u32 	%rd64, %r20;
	cvt.u64.u32 	%rd65, %r22;
	bra.uni 	$L__BB0_12;
$L__BB0_11:
	div.s64 	%rd64, %rd2, %rd31;
	mul.lo.s64 	%rd44, %rd64, %rd31;
	sub.s64 	%rd65, %rd2, %rd44;
$L__BB0_12:
	or.b64  	%rd45, %rd64, %rd31;
	and.b64  	%rd46, %rd45, -4294967296;
	setp.ne.s64 	%p7, %rd46, 0;
	@%p7 bra 	$L__BB0_14;
	cvt.u32.u64 	%r23, %rd31;
	cvt.u32.u64 	%r24, %rd64;
	rem.u32 	%r25, %r24, %r23;
	cvt.u64.u32 	%rd66, %r25;
	bra.uni 	$L__BB0_15;
$L__BB0_14:
	rem.s64 	%rd66, %rd64, %rd31;
$L__BB0_15:
	and.b64  	%rd47, %rd31, -4294967296;
	setp.ne.s64 	%p8, %rd47, 0;
	@%p8 bra 	$L__BB0_17;
	cvt.u32.u64 	%r26, %rd31;
	cvt.u32.u64 	%r27, %rd5;
	div.u32 	%r28, %r27, %r26;
	mul.lo.s32 	%r29, %r28, %r26;
	sub.s32 	%r30, %r27, %r29;
	cvt.u64.u32 	%rd67, %r28;
	cvt.u64.u32 	%rd68, %r30;
	bra.uni 	$L__BB0_18;
$L__BB0_17:
	div.s64 	%rd67, %rd5, %rd31;
	mul.lo.s64 	%rd48, %rd67, %rd31;
	sub.s64 	%rd68, %rd5, %rd48;
$L__BB0_18:
	or.b64  	%rd49, %rd67, %rd31;
	and.b64  	%rd50, %rd49, -4294967296;
	setp.ne.s64 	%p9, %rd50, 0;
	@%p9 bra 	$L__BB0_20;
	cvt.u32.u64 	%r31, %rd31;
	cvt.u32.u64 	%r32, %rd67;
	rem.u32 	%r33, %r32, %r31;
	cvt.u64.u32 	%rd69, %r33;
	bra.uni 	$L__BB0_21;
$L__BB0_20:
	rem.s64 	%rd69, %rd67, %rd31;
$L__BB0_21:
	cvt.rn.f64.s64 	%fd12, %rd12;
	sub.s64 	%rd51, %rd66, %rd69;
	cvt.rn.f64.s64 	%fd13, %rd51;
	sub.s64 	%rd52, %rd65, %rd68;
	cvt.rn.f64.s64 	%fd14, %rd52;
	mul.f64 	%fd15, %fd13, %fd13;
	fma.rn.f64 	%fd16, %fd12, %fd12, %fd15;
	fma.rn.f64 	%fd17, %fd14, %fd14, %fd16;
	sqrt.rn.f64 	%fd18, %fd17;
	mul.f64 	%fd2, %fd10, %fd18;
	setp.neu.f64 	%p10, %fd2, 0d0000000000000000;
	@%p10 bra 	$L__BB0_24;
	cvta.to.global.u64 	%rd55, %rd34;
	shl.b64 	%rd56, %rd5, 3;
	add.s64 	%rd57, %rd55, %rd56;
	ld.global.f64 	%fd46, [%rd57];
	cvta.to.global.u64 	%rd58, %rd33;
	add.s64 	%rd59, %rd58, %rd56;
	ld.global.f64 	%fd47, [%rd59];
	mul.f64 	%fd3, %fd46, %fd47;
	setp.eq.f64 	%p14, %fd3, 0d0000000000000000;
	@%p14 bra 	$L__BB0_28;
	mul.f64 	%fd48, %fd10, %fd3;
	mul.f64 	%fd49, %fd48, 0d43C569D653286D80;
	mul.f64 	%fd50, %fd10, %fd49;
	mul.f64 	%fd51, %fd50, 0d43C569D653286D80;
	mul.f64 	%fd52, %fd10, %fd51;
	mul.f64 	%fd53, %fd52, 0d43C569D653286D80;
	div.rn.f64 	%fd54, %fd1, %fd53;
	shl.b64 	%rd60, %rd2, 3;
	add.s64 	%rd61, %rd1, %rd60;
	ld.global.f64 	%fd55, [%rd61];
	add.f64 	%fd56, %fd55, %fd54;
	st.global.f64 	[%rd61], %fd56;
	bra.uni 	$L__BB0_28;
$L__BB0_24:
	mul.f64 	%fd19, %fd2, 0d402921FB54442D18;
	mul.f64 	%fd20, %fd19, 0d43C569D653286D80;
	mul.f64 	%fd21, %fd2, %fd20;
	mul.f64 	%fd22, %fd21, 0d43C569D653286D80;
	div.rn.f64 	%fd4, %fd1, %fd22;
	neg.f64 	%fd23, %fd2;
	div.rn.f64 	%fd5, %fd23, %fd11;
	fma.rn.f64 	%fd24, %fd5, 0d3FF71547652B82FE, 0d4338000000000000;
	{
	.reg .b32 %temp; 
	mov.b64 	{%r1, %temp}, %fd24;
	}
	mov.f64 	%fd25, 0dC338000000000000;
	add.rn.f64 	%fd26, %fd24, %fd25;
	fma.rn.f64 	%fd27, %fd26, 0dBFE62E42FEFA39EF, %fd5;
	fma.rn.f64 	%fd28, %fd26, 0dBC7ABC9E3B39803F, %fd27;
	fma.rn.f64 	%fd29, %fd28, 0d3E5ADE1569CE2BDF, 0d3E928AF3FCA213EA;
	fma.rn.f64 	%fd30, %fd29, %fd28, 0d3EC71DEE62401315;
	fma.rn.f64 	%fd31, %fd30, %fd28, 0d3EFA01997C89EB71;
	fma.rn.f64 	%fd32, %fd31, %fd28, 0d3F2A01A014761F65;
	fma.rn.f64 	%fd33, %fd32, %fd28, 0d3F56C16C1852B7AF;
	fma.rn.f64 	%fd34, %fd33, %fd28, 0d3F81111111122322;
	fma.rn.f64 	%fd35, %fd34, %fd28, 0d3FA55555555502A1;
	fma.rn.f64 	%fd36, %fd35, %fd28, 0d3FC5555555555511;
	fma.rn.f64 	%fd37, %fd36, %fd28, 0d3FE000000000000B;
	fma.rn.f64 	%fd38, %fd37, %fd28, 0d3FF0000000000000;
	fma.rn.f64 	%fd39, %fd38, %fd28, 0d3FF0000000000000;
	{
	.reg .b32 %temp; 
	mov.b64 	{%r2, %temp}, %fd39;
	}
	{
	.reg .b32 %temp; 
	mov.b64 	{%temp, %r3}, %fd39;
	}
	shl.b32 	%r34, %r1, 20;
	add.s32 	%r35, %r34, %r3;
	mov.b64 	%fd57, {%r2, %r35};
	{
	.reg .b32 %temp; 
	mov.b64 	{%temp, %r36}, %fd5;
	}
	mov.b32 	%f2, %r36;
	abs.f32 	%f1, %f2;
	setp.lt.f32 	%p11, %f1, 0f4086232B;
	@%p11 bra 	$L__BB0_27;
	setp.lt.f64 	%p12, %fd5, 0d0000000000000000;
	add.f64 	%fd40, %fd5, 0d7FF0000000000000;
	selp.f64 	%fd57, 0d0000000000000000, %fd40, %p12;
	setp.geu.f32 	%p13, %f1, 0f40874800;
	@%p13 bra 	$L__BB0_27;
	shr.u32 	%r37, %r1, 31;
	add.s32 	%r38, %r1, %r37;
	shr.s32 	%r39, %r38, 1;
	shl.b32 	%r40, %r39, 20;
	add.s32 	%r41, %r3, %r40;
	mov.b64 	%fd41, {%r2, %r41};
	sub.s32 	%r42, %r1, %r39;
	shl.b32 	%r43, %r42, 20;
	add.s32 	%r44, %r43, 1072693248;
	mov.b32 	%r45, 0;
	mov.b64 	%fd42, {%r45, %r44};
	mul.f64 	%fd57, %fd42, %fd41;
$L__BB0_27:
	mul.f64 	%fd43, %fd4, %fd57;
	shl.b64 	%rd53, %rd2, 3;
	add.s64 	%rd54, %rd1, %rd53;
	ld.global.f64 	%fd44, [%rd54];
	fma.rn.f64 	%fd45, %fd43, 0d3C5D0DBA2A77F762, %fd44;
	st.global.f64 	[%rd54], %fd45;
$L__BB0_28:
	ret;

}


// ===== COMPILED SASS (sm_100) =====

	.target	sm_100

	.elftype	@"ET_EXEC"


//--------------------- .note.nv.tkinfo           --------------------------
	.section	.note.nv.tkinfo,"",@"SHT_NOTE"
	.sectionflags	@"SHF_NOTE_NV_TKINFO"
	.tkinfo
        /*0018*/ 	.word	0x00000002
        /*0030*/ 	.string	""
        /*0030*/ 	.string	"ptxas"
        /*0030*/ 	.string	"Cuda compilation tools, release 13.0, V13.0.88"
        /*0030*/ 	.string	"Build cuda_13.0.r13.0/compiler.36424714_0"
        /*0030*/ 	.string	"-arch sm_100 -m 64 "



//--------------------- .note.nv.cuinfo           --------------------------
	.section	.note.nv.cuinfo,"",@"SHT_NOTE"
	.sectionflags	@"SHF_NOTE_NV_CUINFO"
        /*0018*/ 	.short	0x0002
        /*001a*/ 	.short	0x0064
        /*001c*/ 	.short	0x0082
	.zero		2


//--------------------- .nv.info                  --------------------------
	.section	.nv.info,"",@"SHT_CUDA_INFO"
	.align	4


	//----- nvinfo : EIATTR_REGCOUNT
	.align		4
        /*0000*/ 	.byte	0x04, 0x2f
        /*0002*/ 	.short	(.L_1 - .L_0)
	.align		4
.L_0:
        /*0004*/ 	.word	index@(_Z11gamma_cyclelddPdS_S_S_)
        /*0008*/ 	.word	0x00000020


	//----- nvinfo : EIATTR_FRAME_SIZE
	.align		4
.L_1:
        /*000c*/ 	.byte	0x04, 0x11
        /*000e*/ 	.short	(.L_3 - .L_2)
	.align		4
.L_2:
        /*0010*/ 	.word	index@($__internal_4_$__cuda_sm20_rem_s64)
        /*0014*/ 	.word	0x00000000


	//----- nvinfo : EIATTR_FRAME_SIZE
	.align		4
.L_3:
        /*0018*/ 	.byte	0x04, 0x11
        /*001a*/ 	.short	(.L_5 - .L_4)
	.align		4
.L_4:
        /*001c*/ 	.word	index@($__internal_3_$__cuda_sm20_dsqrt_rn_f64_mediumpath_v1)
        /*0020*/ 	.word	0x00000000


	//----- nvinfo : EIATTR_FRAME_SIZE
	.align		4
.L_5:
        /*0024*/ 	.byte	0x04, 0x11
        /*0026*/ 	.short	(.L_7 - .L_6)
	.align		4
.L_6:
        /*0028*/ 	.word	index@($__internal_2_$__cuda_sm20_div_u64)
        /*002c*/ 	.word	0x00000000


	//----- nvinfo : EIATTR_FRAME_SIZE
	.align		4
.L_7:
        /*0030*/ 	.byte	0x04, 0x11
        /*0032*/ 	.short	(.L_9 - .L_8)
	.align		4
.L_8:
        /*0034*/ 	.word	index@($__internal_1_$__cuda_sm20_div_s64)
        /*0038*/ 	.word	0x00000000


	//----- nvinfo : EIATTR_FRAME_SIZE
	.align		4
.L_9:
        /*003c*/ 	.byte	0x04, 0x11
        /*003e*/ 	.short	(.L_11 - .L_10)
	.align		4
.L_10:
        /*0040*/ 	.word	index@($__internal_0_$__cuda_sm20_div_rn_f64_full)
        /*0044*/ 	.word	0x00000000


	//----- nvinfo : EIATTR_FRAME_SIZE
	.align		4
.L_11:
        /*0048*/ 	.byte	0x04, 0x11
        /*004a*/ 	.short	(.L_13 - .L_12)
	.align		4
.L_12:
        /*004c*/ 	.word	index@(_Z11gamma_cyclelddPdS_S_S_)
        /*0050*/ 	.word	0x00000000


	//----- nvinfo : EIATTR_MIN_STACK_SIZE
	.align		4
.L_13:
        /*0054*/ 	.byte	0x04, 0x12
        /*0056*/ 	.short	(.L_15 - .L_14)
	.align		4
.L_14:
        /*0058*/ 	.word	index@(_Z11gamma_cyclelddPdS_S_S_)
        /*005c*/ 	.word	0x00000000
.L_15:


//--------------------- .nv.compat                --------------------------
	.section	.nv.compat,"",@"SHT_CUDA_COMPAT_INFO"
	.align	4
        /*0000*/ 	.byte	0x02, 0x09, 0x00, 0x00, 0x02, 0x02, 0x01, 0x00, 0x02, 0x05, 0x05, 0x00, 0x03, 0x07, 0x01, 0x01
        /*0010*/ 	.byte	0x02, 0x03, 0x00, 0x00, 0x02, 0x06, 0x01, 0x00, 0x04, 0x0b, 0x08, 0x00, 0x01, 0x00, 0x00, 0x00
        /*0020*/ 	.byte	0x00, 0x00, 0x00, 0x00


//--------------------- .nv.info._Z11gamma_cyclelddPdS_S_S_ --------------------------
	.section	.nv.info._Z11gamma_cyclelddPdS_S_S_,"",@"SHT_CUDA_INFO"
	.sectionflags	@""
	.align	4


	//----- nvinfo : EIATTR_CUDA_API_VERSION
	.align		4
        /*0000*/ 	.byte	0x04, 0x37
        /*0002*/ 	.short	(.L_17 - .L_16)
.L_16:
        /*0004*/ 	.word	0x00000082


	//----- nvinfo : EIATTR_KPARAM_INFO
	.align		4
.L_17:
        /*0008*/ 	.byte	0x04, 0x17
        /*000a*/ 	.short	(.L_19 - .L_18)
.L_18:
        /*000c*/ 	.word	0x00000000
        /*0010*/ 	.short	0x0006
        /*0012*/ 	.short	0x0030
        /*0014*/ 	.byte	0x00, 0xf5, 0x21, 0x00


	//----- nvinfo : EIATTR_KPARAM_INFO
	.align		4
.L_19:
        /*0018*/ 	.byte	0x04, 0x17
        /*001a*/ 	.short	(.L_21 - .L_20)
.L_20:
        /*001c*/ 	.word	0x00000000
        /*0020*/ 	.short	0x0005
        /*0022*/ 	.short	0x0028
        /*0024*/ 	.byte	0x00, 0xf5, 0x21, 0x00


	//----- nvinfo : EIATTR_KPARAM_INFO
	.align		4
.L_21:
        /*0028*/ 	.byte	0x04, 0x17
        /*002a*/ 	.short	(.L_23 - .L_22)
.L_22:
        /*002c*/ 	.word	0x00000000
        /*0030*/ 	.short	0x0004
        /*0032*/ 	.short	0x0020
        /*0034*/ 	.byte	0x00, 0xf5, 0x21, 0x00


	//----- nvinfo : EIATTR_KPARAM_INFO
	.align		4
.L_23:
        /*0038*/ 	.byte	0x04, 0x17
        /*003a*/ 	.short	(.L_25 - .L_24)
.L_24:
        /*003c*/ 	.word	0x00000000
        /*0040*/ 	.short	0x0003
        /*0042*/ 	.short	0x0018
        /*0044*/ 	.byte	0x00, 0xf5, 0x21, 0x00


	//----- nvinfo : EIATTR_KPARAM_INFO
	.align		4
.L_25:
        /*0048*/ 	.byte	0x04, 0x17
        /*004a*/ 	.short	(.L_27 - .L_26)
.L_26:
        /*004c*/ 	.word	0x00000000
        /*0050*/ 	.short	0x0002
        /*0052*/ 	.short	0x0010
        /*0054*/ 	.byte	0x00, 0xf0, 0x21, 0x00


	//----- nvinfo : EIATTR_KPARAM_INFO
	.align		4
.L_27:
        /*0058*/ 	.byte	0x04, 0x17
        /*005a*/ 	.short	(.L_29 - .L_28)
.L_28:
        /*005c*/ 	.word	0x00000000
        /*0060*/ 	.short	0x0001
        /*0062*/ 	.short	0x0008
        /*0064*/ 	.byte	0x00, 0xf0, 0x21, 0x00


	//----- nvinfo : EIATTR_KPARAM_INFO
	.align		4
.L_29:
        /*0068*/ 	.byte	0x04, 0x17
        /*006a*/ 	.short	(.L_31 - .L_30)
.L_30:
        /*006c*/ 	.word	0x00000000
        /*0070*/ 	.short	0x0000
        /*0072*/ 	.short	0x0000
        /*0074*/ 	.byte	0x00, 0xf0, 0x21, 0x00


	//----- nvinfo : EIATTR_SPARSE_MMA_MASK
	.align		4
.L_31:
        /*0078*/ 	.byte	0x03, 0x50
        /*007a*/ 	.short	0x0000


	//----- nvinfo : EIATTR_MAXREG_COUNT
	.align		4
        /*007c*/ 	.byte	0x03, 0x1b
        /*007e*/ 	.short	0x00ff


	//----- nvinfo : EIATTR_MERCURY_ISA_VERSION
	.align		4
        /*0080*/ 	.byte	0x03, 0x5f
        /*0082*/ 	.short	0x0101


	//----- nvinfo : EIATTR_VRC_CTA_INIT_COUNT
	.align		4
        /*0084*/ 	.byte	0x02, 0x4a
	.zero		1
	.zero		1


	//----- nvinfo : EIATTR_EXIT_INSTR_OFFSETS
	.align		4
        /*0088*/ 	.byte	0x04, 0x1c
        /*008a*/ 	.short	(.L_33 - .L_32)


	//   ....[0]....
.L_32:
        /*008c*/ 	.word	0x00000120


	//   ....[1]....
        /*0090*/ 	.word	0x000001a0


	//   ....[2]....
        /*0094*/ 	.word	0x00000210


	//   ....[3]....
        /*0098*/ 	.word	0x00001230


	//   ....[4]....
        /*009c*/ 	.word	0x00001480


	//   ....[5]....
        /*00a0*/ 	.word	0x00001c80


	//----- nvinfo : EIATTR_CRS_STACK_SIZE
	.align		4
.L_33:
        /*00a4*/ 	.byte	0x04, 0x1e
        /*00a6*/ 	.short	(.L_35 - .L_34)
.L_34:
        /*00a8*/ 	.word	0x00000000


	//----- nvinfo : EIATTR_CBANK_PARAM_SIZE
	.align		4
.L_35:
        /*00ac*/ 	.byte	0x03, 0x19
        /*00ae*/ 	.short	0x0038


	//----- nvinfo : EIATTR_PARAM_CBANK
	.align		4
        /*00b0*/ 	.byte	0x04, 0x0a
        /*00b2*/ 	.short	(.L_37 - .L_36)
	.align		4
.L_36:
        /*00b4*/ 	.word	index@(.nv.constant0._Z11gamma_cyclelddPdS_S_S_)
        /*00b8*/ 	.short	0x0380
        /*00ba*/ 	.short	0x0038


	//----- nvinfo : EIATTR_SW_WAR
	.align		4
.L_37:
        /*00bc*/ 	.byte	0x04, 0x36
        /*00be*/ 	.short	(.L_39 - .L_38)
.L_38:
        /*00c0*/ 	.word	0x00000008
.L_39:


//--------------------- .nv.callgraph             --------------------------
	.section	.nv.callgraph,"",@"SHT_CUDA_CALLGRAPH"
	.align	4
	.sectionentsize	8
	.align		4
        /*0000*/ 	.word	0x00000000
	.align		4
        /*0004*/ 	.word	0xffffffff
	.align		4
        /*0008*/ 	.word	0x00000000
	.align		4
        /*000c*/ 	.word	0xfffffffe
	.align		4
        /*0010*/ 	.word	0x00000000
	.align		4
        /*0014*/ 	.word	0xfffffffd
	.align		4
        /*0018*/ 	.word	0x00000000
	.align		4
        /*001c*/ 	.word	0xfffffffc


//--------------------- .text._Z11gamma_cyclelddPdS_S_S_ --------------------------
	.section	.text._Z11gamma_cyclelddPdS_S_S_,"ax",@progbits
	.align	128
        .global         _Z11gamma_cyclelddPdS_S_S_
        .type           _Z11gamma_cyclelddPdS_S_S_,@function
        .size           _Z11gamma_cyclelddPdS_S_S_,(.L_x_41 - _Z11gamma_cyclelddPdS_S_S_)
        .other          _Z11gamma_cyclelddPdS_S_S_,@"STO_CUDA_ENTRY STV_DEFAULT"
_Z11gamma_cyclelddPdS_S_S_:
.text._Z11gamma_cyclelddPdS_S_S_:
[----:B------:R-:W-:Y:S01]  /*0000*/  LDC R1, c[0x0][0x37c] ;  /* 0x0000df00ff017b82 */ /* 0x000fe20000000800 */
[----:B------:R-:W0:Y:S01]  /*0010*/  LDCU.64 UR8, c[0x0][0x380] ;  /* 0x00007000ff0877ac */ /* 0x000e220008000a00 */
[----:B------:R-:W1:Y:S06]  /*0020*/  S2R R9, SR_TID.X ;  /* 0x0000000000097919 */ /* 0x000e6c0000002100 */
[----:B------:R-:W1:Y:S08]  /*0030*/  S2UR UR10, SR_CTAID.X ;  /* 0x00000000000a79c3 */ /* 0x000e700000002500 */
[----:B------:R-:W1:Y:S01]  /*0040*/  LDC R8, c[0x0][0x360] ;  /* 0x0000d800ff087b82 */ /* 0x000e620000000800 */
[----:B0-----:R-:W-:-:S02]  /*0050*/  UIMAD UR4, UR9, UR8, URZ ;  /* 0x00000008090472a4 */ /* 0x001fc4000f8e02ff */
[----:B------:R-:W-:Y:S02]  /*0060*/  UIMAD.WIDE.U32 UR12, UR8, UR8, URZ ;  /* 0x00000008080c72a5 */ /* 0x000fe4000f8e00ff */
[----:B------:R-:W-:-:S04]  /*0070*/  UIMAD UR4, UR8, UR9, UR4 ;  /* 0x00000009080472a4 */ /* 0x000fc8000f8e0204 */
[----:B------:R-:W-:Y:S02]  /*0080*/  UIADD3 UR7, UPT, UPT, UR13, UR4, URZ ;  /* 0x000000040d077290 */ /* 0x000fe4000fffe0ff */
[----:B------:R-:W-:Y:S02]  /*0090*/  UIMAD.WIDE.U32 UR4, UR12, UR8, URZ ;  /* 0x000000080c0472a5 */ /* 0x000fe4000f8e00ff */
[----:B------:R-:W-:-:S04]  /*00a0*/  UIMAD UR6, UR7, UR8, URZ ;  /* 0x00000008070672a4 */ /* 0x000fc8000f8e02ff */
[----:B------:R-:W-:Y:S01]  /*00b0*/  UIMAD UR6, UR12, UR9, UR6 ;  /* 0x000000090c0672a4 */ /* 0x000fe2000f8e0206 */
[----:B-1----:R-:W-:-:S03]  /*00c0*/  IMAD R8, R8, UR10, R9 ;  /* 0x0000000a08087c24 */ /* 0x002fc6000f8e0209 */
[----:B------:R-:W-:Y:S02]  /*00d0*/  UIADD3 UR6, UPT, UPT, UR5, UR6, URZ ;  /* 0x0000000605067290 */ /* 0x000fe4000fffe0ff */
[----:B------:R-:W-:Y:S02]  /*00e0*/  SHF.R.S32.HI R9, RZ, 0x1f, R8 ;  /* 0x0000001fff097819 */ /* 0x000fe40000011408 */
[----:B------:R-:W-:Y:S02]  /*00f0*/  ISETP.LT.U32.AND P0, PT, R8, UR4, PT ;  /* 0x0000000408007c0c */ /* 0x000fe4000bf01070 */
[----:B------:R-:W-:-:S05]  /*0100*/  IMAD.U32 R3, RZ, RZ, UR6 ;  /* 0x00000006ff037e24 */ /* 0x000fca000f8e00ff */
[----:B------:R-:W-:-:S13]  /*0110*/  ISETP.GT.AND.EX P0, PT, R3, R9, PT, P0 ;  /* 0x000000090300720c */ /* 0x000fda0003f04300 */
[----:B------:R-:W-:Y:S05]  /*0120*/  @!P0 EXIT ;  /* 0x000000000000894d */ /* 0x000fea0003800000 */
[----:B------:R-:W0:Y:S01]  /*0130*/  S2R R10, SR_TID.Y ;  /* 0x00000000000a7919 */ /* 0x000e220000002200 */
[----:B------:R-:W0:Y:S01]  /*0140*/  LDCU UR8, c[0x0][0x364] ;  /* 0x00006c80ff0877ac */ /* 0x000e220008000800 */
[----:B------:R-:W-:Y:S01]  /*0150*/  IMAD.U32 R0, RZ, RZ, UR6 ;  /* 0x00000006ff007e24 */ /* 0x000fe2000f8e00ff */
[----:B------:R-:W0:Y:S02]  /*0160*/  S2R R11, SR_CTAID.Y ;  /* 0x00000000000b7919 */ /* 0x000e240000002600 */
[----:B0-----:R-:W-:-:S05]  /*0170*/  IMAD R10, R11, UR8, R10 ;  /* 0x000000080b0a7c24 */ /* 0x001fca000f8e020a */
[----:B------:R-:W-:-:S04]  /*0180*/  ISETP.LT.U32.AND P0, PT, R10, UR4, PT ;  /* 0x000000040a007c0c */ /* 0x000fc8000bf01070 */
[----:B------:R-:W-:-:S13]  /*0190*/  ISETP.GT.AND.EX P0, PT, R0, RZ, PT, P0 ;  /* 0x000000ff0000720c */ /* 0x000fda0003f04300 */
[----:B------:R-:W-:Y:S05]  /*01a0*/  @!P0 EXIT ;  /* 0x000000000000894d */ /* 0x000fea0003800000 */
[----:B------:R-:W0:Y:S01]  /*01b0*/  LDCU.64 UR4, c[0x0][0x398] ;  /* 0x00007300ff0477ac */ /* 0x000e220008000a00 */
[----:B------:R-:W1:Y:S01]  /*01c0*/  LDCU.64 UR8, c[0x0][0x358] ;  /* 0x00006b00ff0877ac */ /* 0x000e620008000a00 */
[----:B0-----:R-:W-:-:S04]  /*01d0*/  LEA R12, P0, R10, UR4, 0x3 ;  /* 0x000000040a0c7c11 */ /* 0x001fc8000f8018ff */
[----:B------:R-:W-:-:S06]  /*01e0*/  LEA.HI.X R13, R10, UR5, RZ, 0x3, P0 ;  /* 0x000000050a0d7c11 */ /* 0x000fcc00080f1cff */
[----:B-1----:R-:W2:Y:S02]  /*01f0*/  LDG.E.64 R12, desc[UR8][R12.64] ;  /* 0x000000080c0c7981 */ /* 0x002ea4000c1e1b00 */
[----:B--2---:R-:W-:-:S14]  /*0200*/  DSETP.NEU.AND P0, PT, R12, RZ, PT ;  /* 0x000000ff0c00722a */ /* 0x004fdc0003f0d000 */
[----:B------:R-:W-:Y:S05]  /*0210*/  @!P0 EXIT ;  /* 0x000000000000894d */ /* 0x000fea0003800000 */
[----:B------:R-:W-:Y:S01]  /*0220*/  LOP3.LUT R0, R9, UR7, RZ, 0xfc, !PT ;  /* 0x0000000709007c12 */ /* 0x000fe2000f8efcff */
[----:B------:R-:W-:Y:S03]  /*0230*/  BSSY.RECONVERGENT B0, `(.L_x_0) ;  /* 0x0000020000007945 */ /* 0x000fe60003800200 */
[----:B------:R-:W-:-:S13]  /*0240*/  ISETP.NE.U32.AND P0, PT, R0, RZ, PT ;  /* 0x000000ff0000720c */ /* 0x000fda0003f05070 */
[----:B------:R-:W-:Y:S05]  /*0250*/  @P0 BRA `(.L_x_1) ;  /* 0x0000000000500947 */ /* 0x000fea0003800000 */
[----:B------:R-:W0:Y:S01]  /*0260*/  I2F.U32.RP R0, UR12 ;  /* 0x0000000c00007d06 */ /* 0x000e220008209000 */
[----:B------:R-:W-:-:S07]  /*0270*/  ISETP.NE.U32.AND P2, PT, RZ, UR12, PT ;  /* 0x0000000cff007c0c */ /* 0x000fce000bf45070 */
[----:B0-----:R-:W0:Y:S02]  /*0280*/  MUFU.RCP R0, R0 ;  /* 0x0000000000007308 */ /* 0x001e240000001000 */
[----:B0-----:R-:W-:-:S06]  /*0290*/  VIADD R2, R0, 0xffffffe ;  /* 0x0ffffffe00027836 */ /* 0x001fcc0000000000 */
[----:B------:R0:W1:Y:S02]  /*02a0*/  F2I.FTZ.U32.TRUNC.NTZ R3, R2 ;  /* 0x0000000200037305 */ /* 0x000064000021f000 */
[----:B0-----:R-:W-:Y:S01]  /*02b0*/  MOV R2, RZ ;  /* 0x000000ff00027202 */ /* 0x001fe20000000f00 */
[----:B-1----:R-:W-:-:S04]  /*02c0*/  IMAD.MOV R5, RZ, RZ, -R3 ;  /* 0x000000ffff057224 */ /* 0x002fc800078e0a03 */
[----:B------:R-:W-:-:S04]  /*02d0*/  IMAD R5, R5, UR12, RZ ;  /* 0x0000000c05057c24 */ /* 0x000fc8000f8e02ff */
[----:B------:R-:W-:-:S06]  /*02e0*/  IMAD.HI.U32 R3, R3, R5, R2 ;  /* 0x0000000503037227 */ /* 0x000fcc00078e0002 */
[----:B------:R-:W-:-:S04]  /*02f0*/  IMAD.HI.U32 R2, R3, R8, RZ ;  /* 0x0000000803027227 */ /* 0x000fc800078e00ff */
[----:B------:R-:W-:-:S04]  /*0300*/  IMAD.MOV R3, RZ, RZ, -R2 ;  /* 0x000000ffff037224 */ /* 0x000fc800078e0a02 */
[----:B------:R-:W-:-:S05]  /*0310*/  IMAD R3, R3, UR12, R8 ;  /* 0x0000000c03037c24 */ /* 0x000fca000f8e0208 */
[----:B------:R-:W-:-:S13]  /*0320*/  ISETP.GE.U32.AND P0, PT, R3, UR12, PT ;  /* 0x0000000c03007c0c */ /* 0x000fda000bf06070 */
[----:B------:R-:W-:Y:S02]  /*0330*/  @P0 VIADD R3, R3, -UR12 ;  /* 0x8000000c03030c36 */ /* 0x000fe40008000000 */
[----:B------:R-:W-:-:S03]  /*0340*/  @P0 VIADD R2, R2, 0x1 ;  /* 0x0000000102020836 */ /* 0x000fc60000000000 */
[----:B------:R-:W-:Y:S01]  /*0350*/  ISETP.GE.U32.AND P1, PT, R3, UR12, PT ;  /* 0x0000000c03007c0c */ /* 0x000fe2000bf26070 */
[----:B------:R-:W-:-:S12]  /*0360*/  HFMA2 R3, -RZ, RZ, 0, 0 ;  /* 0x00000000ff037431 */ /* 0x000fd800000001ff */
[----:B------:R-:W-:Y:S01]  /*0370*/  @P1 VIADD R2, R2, 0x1 ;  /* 0x0000000102021836 */ /* 0x000fe20000000000 */
[----:B------:R-:W-:Y:S01]  /*0380*/  @!P2 LOP3.LUT R2, RZ, UR12, RZ, 0x33, !PT ;  /* 0x0000000cff02ac12 */ /* 0x000fe2000f8e33ff */
[----:B------:R-:W-:Y:S06]  /*0390*/  BRA `(.L_x_2) ;  /* 0x0000000000247947 */ /* 0x000fec0003800000 */
.L_x_1:
[----:B------:R-:W-:Y:S01]  /*03a0*/  IMAD.U32 R6, RZ, RZ, UR12 ;  /* 0x0000000cff067e24 */ /* 0x000fe2000f8e00ff */
[----:B------:R-:W-:Y:S01]  /*03b0*/  MOV R5, UR7 ;  /* 0x0000000700057c02 */ /* 0x000fe20008000f00 */
[----:B------:R-:W-:Y:S01]  /*03c0*/  IMAD.U32 R7, RZ, RZ, UR13 ;  /* 0x0000000dff077e24 */ /* 0x000fe2000f8e00ff */
[----:B------:R-:W-:Y:S01]  /*03d0*/  MOV R2, 0x410 ;  /* 0x0000041000027802 */ /* 0x000fe20000000f00 */
[----:B------:R-:W-:Y:S02]  /*03e0*/  IMAD.MOV.U32 R0, RZ, RZ, R8 ;  /* 0x000000ffff007224 */ /* 0x000fe400078e0008 */
[----:B------:R-:W-:-:S07]  /*03f0*/  IMAD.MOV.U32 R24, RZ, RZ, R9 ;  /* 0x000000ffff187224 */ /* 0x000fce00078e0009 */
[----:B------:R-:W-:Y:S05]  /*0400*/  CALL.REL.NOINC `($__internal_1_$__cuda_sm20_div_s64) ;  /* 0x0000001c008c7944 */ /* 0x000fea0003c00000 */
[----:B------:R-:W-:Y:S02]  /*0410*/  IMAD.MOV.U32 R2, RZ, RZ, R0 ;  /* 0x000000ffff027224 */ /* 0x000fe400078e0000 */
[----:B------:R-:W-:-:S07]  /*0420*/  IMAD.MOV.U32 R3, RZ, RZ, R21 ;  /* 0x000000ffff037224 */ /* 0x000fce00078e0015 */
.L_x_2:
[----:B------:R-:W-:Y:S05]  /*0430*/  BSYNC.RECONVERGENT B0 ;  /* 0x0000000000007941 */ /* 0x000fea0003800200 */
.L_x_0:
[----:B------:R-:W-:-:S09]  /*0440*/  ULOP3.LUT UP0, URZ, UR7, 0x7fffffff, URZ, 0xc0, !UPT ;  /* 0x7fffffff07ff7892 */ /* 0x000fd2000f80c0ff */
[----:B------:R-:W-:Y:S05]  /*0450*/  BRA.U UP0, `(.L_x_3) ;  /* 0x0000000100507547 */ /* 0x000fea000b800000 */
[----:B------:R-:W0:Y:S01]  /*0460*/  I2F.U32.RP R7, UR12 ;  /* 0x0000000c00077d06 */ /* 0x000e220008209000 */
[----:B------:R-:W-:-:S07]  /*0470*/  ISETP.NE.U32.AND P2, PT, RZ, UR12, PT ;  /* 0x0000000cff007c0c */ /* 0x000fce000bf45070 */
[----:B0-----:R-:W0:Y:S02]  /*0480*/  MUFU.RCP R7, R7 ;  /* 0x0000000700077308 */ /* 0x001e240000001000 */
[----:B0-----:R-:W-:Y:S02]  /*0490*/  VIADD R4, R7, 0xffffffe ;  /* 0x0ffffffe07047836 */ /* 0x001fe40000000000 */
[----:B------:R-:W-:-:S04]  /*04a0*/  HFMA2 R7, -RZ, RZ, 0, 0 ;  /* 0x00000000ff077431 */ /* 0x000fc800000001ff */
        /* <DEDUP_REMOVED lines=11> */
[----:B------:R-:W-:-:S13]  /*0560*/  ISETP.GE.U32.AND P1, PT, R0, UR12, PT ;  /* 0x0000000c00007c0c */ /* 0x000fda000bf26070 */
[----:B------:R-:W-:Y:S01]  /*0570*/  @P1 VIADD R6, R6, 0x1 ;  /* 0x0000000106061836 */ /* 0x000fe20000000000 */
[----:B------:R-:W-:Y:S01]  /*0580*/  @!P2 LOP3.LUT R6, RZ, UR12, RZ, 0x33, !PT ;  /* 0x0000000cff06ac12 */ /* 0x000fe2000f8e33ff */
[----:B------:R-:W-:Y:S06]  /*0590*/  BRA `(.L_x_4) ;  /* 0x0000000000087947 */ /* 0x000fec0003800000 */
.L_x_3:
[----:B------:R-:W-:-:S07]  /*05a0*/  MOV R0, 0x5c0 ;  /* 0x000005c000007802 */ /* 0x000fce0000000f00 */
[----:B------:R-:W-:Y:S05]  /*05b0*/  CALL.REL.NOINC `($__internal_2_$__cuda_sm20_div_u64) ;  /* 0x0000002000707944 */ /* 0x000fea0003c00000 */
.L_x_4:
[----:B------:R-:W0:Y:S01]  /*05c0*/  LDCU UR4, c[0x0][0x384] ;  /* 0x00007080ff0477ac */ /* 0x000e220008000800 */
[----:B------:R-:W-:Y:S01]  /*05d0*/  IADD3 R14, P1, PT, R2, -R6, RZ ;  /* 0x80000006020e7210 */ /* 0x000fe20007f3e0ff */
[----:B------:R-:W-:Y:S04]  /*05e0*/  BSSY.RECONVERGENT B0, `(.L_x_5) ;  /* 0x0000031000007945 */ /* 0x000fe80003800200 */
[----:B------:R-:W-:Y:S02]  /*05f0*/  IMAD.X R15, R3, 0x1, ~R7, P1 ;  /* 0x00000001030f7824 */ /* 0x000fe400008e0e07 */
[----:B0-----:R-:W-:-:S05]  /*0600*/  IMAD.U32 R5, RZ, RZ, UR4 ;  /* 0x00000004ff057e24 */ /* 0x001fca000f8e00ff */
[----:B------:R-:W-:-:S04]  /*0610*/  LOP3.LUT R0, R9, R5, RZ, 0xfc, !PT ;  /* 0x0000000509007212 */ /* 0x000fc800078efcff */
[----:B------:R-:W-:-:S13]  /*0620*/  ISETP.NE.U32.AND P0, PT, R0, RZ, PT ;  /* 0x000000ff0000720c */ /* 0x000fda0003f05070 */
[----:B------:R-:W-:Y:S05]  /*0630*/  @P0 BRA `(.L_x_6) ;  /* 0x0000000000640947 */ /* 0x000fea0003800000 */
[----:B------:R-:W0:Y:S01]  /*0640*/  LDCU UR4, c[0x0][0x380] ;  /* 0x00007000ff0477ac */ /* 0x000e220008000800 */
[----:B------:R-:W-:Y:S02]  /*0650*/  IMAD.MOV.U32 R21, RZ, RZ, RZ ;  /* 0x000000ffff157224 */ /* 0x000fe400078e00ff */
[----:B0-----:R-:W-:-:S04]  /*0660*/  IMAD.U32 R7, RZ, RZ, UR4 ;  /* 0x00000004ff077e24 */ /* 0x001fc8000f8e00ff */
[----:B------:R-:W0:Y:S01]  /*0670*/  I2F.U32.RP R0, R7 ;  /* 0x0000000700007306 */ /* 0x000e220000209000 */
[----:B------:R-:W-:-:S07]  /*0680*/  ISETP.NE.U32.AND P2, PT, R7, RZ, PT ;  /* 0x000000ff0700720c */ /* 0x000fce0003f45070 */
[----:B0-----:R-:W0:Y:S02]  /*0690*/  MUFU.RCP R0, R0 ;  /* 0x0000000000007308 */ /* 0x001e240000001000 */
[----:B0-----:R-:W-:-:S06]  /*06a0*/  VIADD R2, R0, 0xffffffe ;  /* 0x0ffffffe00027836 */ /* 0x001fcc0000000000 */
[----:B------:R0:W1:Y:S02]  /*06b0*/  F2I.FTZ.U32.TRUNC.NTZ R3, R2 ;  /* 0x0000000200037305 */ /* 0x000064000021f000 */
[----:B0-----:R-:W-:Y:S02]  /*06c0*/  IMAD.MOV.U32 R2, RZ, RZ, RZ ;  /* 0x000000ffff027224 */ /* 0x001fe400078e00ff */
[----:B-1----:R-:W-:-:S05]  /*06d0*/  IMAD R4, R3, R7, RZ ;  /* 0x0000000703047224 */ /* 0x002fca00078e02ff */
[----:B------:R-:W-:-:S05]  /*06e0*/  IADD3 R17, PT, PT, -R4, RZ, RZ ;  /* 0x000000ff04117210 */ /* 0x000fca0007ffe1ff */
[----:B------:R-:W-:-:S06]  /*06f0*/  IMAD.HI.U32 R3, R3, R17, R2 ;  /* 0x0000001103037227 */ /* 0x000fcc00078e0002 */
[----:B------:R-:W-:-:S04]  /*0700*/  IMAD.HI.U32 R20, R3, R8, RZ ;  /* 0x0000000803147227 */ /* 0x000fc800078e00ff */
[----:B------:R-:W-:Y:S02]  /*0710*/  IMAD.MOV R4, RZ, RZ, -R20 ;  /* 0x000000ffff047224 */ /* 0x000fe400078e0a14 */
[----:B------:R-:W-:Y:S02]  /*0720*/  IMAD.MOV.U32 R3, RZ, RZ, RZ ;  /* 0x000000ffff037224 */ /* 0x000fe400078e00ff */
[----:B------:R-:W-:-:S05]  /*0730*/  IMAD R4, R7, R4, R8 ;  /* 0x0000000407047224 */ /* 0x000fca00078e0208 */
[----:B------:R-:W-:-:S13]  /*0740*/  ISETP.GE.U32.AND P0, PT, R4, R7, PT ;  /* 0x000000070400720c */ /* 0x000fda0003f06070 */
[----:B------:R-:W-:Y:S02]  /*0750*/  @P0 IMAD.IADD R4, R4, 0x1, -R7 ;  /* 0x0000000104040824 */ /* 0x000fe400078e0a07 */
[----:B------:R-:W-:-:S03]  /*0760*/  @P0 VIADD R20, R20, 0x1 ;  /* 0x0000000114140836 */ /* 0x000fc60000000000 */
[----:B------:R-:W-:-:S13]  /*0770*/  ISETP.GE.U32.AND P1, PT, R4, R7, PT ;  /* 0x000000070400720c */ /* 0x000fda0003f26070 */
[----:B------:R-:W-:Y:S02]  /*0780*/  @P1 IADD3 R20, PT, PT, R20, 0x1, RZ ;  /* 0x0000000114141810 */ /* 0x000fe40007ffe0ff */
[----:B------:R-:W-:-:S05]  /*0790*/  @!P2 LOP3.LUT R20, RZ, R7, RZ, 0x33, !PT ;  /* 0x00000007ff14a212 */ /* 0x000fca00078e33ff */
[----:B------:R-:W-:-:S04]  /*07a0*/  IMAD.MOV R4, RZ, RZ, -R20 ;  /* 0x000000ffff047224 */ /* 0x000fc800078e0a14 */
[----:B------:R-:W-:Y:S01]  /*07b0*/  IMAD R4, R7, R4, R8 ;  /* 0x0000000407047224 */ /* 0x000fe200078e0208 */
[----:B------:R-:W-:Y:S06]  /*07c0*/  BRA `(.L_x_7) ;  /* 0x0000000000487947 */ /* 0x000fec0003800000 */
.L_x_6:
[----:B------:R-:W0:Y:S01]  /*07d0*/  LDCU.64 UR4, c[0x0][0x380] ;  /* 0x00007000ff0477ac */ /* 0x000e220008000a00 */
[----:B------:R-:W-:Y:S01]  /*07e0*/  IMAD.MOV.U32 R0, RZ, RZ, R8 ;  /* 0x000000ffff007224 */ /* 0x000fe200078e0008 */
[----:B------:R-:W-:Y:S01]  /*07f0*/  MOV R2, 0x840 ;  /* 0x0000084000027802 */ /* 0x000fe20000000f00 */
[----:B------:R-:W-:Y:S01]  /*0800*/  IMAD.MOV.U32 R24, RZ, RZ, R9 ;  /* 0x000000ffff187224 */ /* 0x000fe200078e0009 */
[----:B0-----:R-:W-:Y:S01]  /*0810*/  MOV R6, UR4 ;  /* 0x0000000400067c02 */ /* 0x001fe20008000f00 */
[----:B------:R-:W-:-:S07]  /*0820*/  IMAD.U32 R5, RZ, RZ, UR5 ;  /* 0x00000005ff057e24 */ /* 0x000fce000f8e00ff */
[----:B------:R-:W-:Y:S05]  /*0830*/  CALL.REL.NOINC `($__internal_1_$__cuda_sm20_div_s64) ;  /* 0x0000001800807944 */ /* 0x000fea0003c00000 */
[----:B------:R-:W0:Y:S01]  /*0840*/  LDCU.64 UR4, c[0x0][0x380] ;  /* 0x00007000ff0477ac */ /* 0x000e220008000a00 */
[----:B------:R-:W-:Y:S01]  /*0850*/  IADD3 R17, P0, PT, RZ, -R0, RZ ;  /* 0x80000000ff117210 */ /* 0x000fe20007f1e0ff */
[----:B------:R-:W-:-:S04]  /*0860*/  IMAD.MOV.U32 R20, RZ, RZ, R0 ;  /* 0x000000ffff147224 */ /* 0x000fc800078e0000 */
[----:B------:R-:W-:Y:S02]  /*0870*/  IMAD.X R4, RZ, RZ, ~R21, P0 ;  /* 0x000000ffff047224 */ /* 0x000fe400000e0e15 */
[----:B0-----:R-:W-:Y:S01]  /*0880*/  IMAD.U32 R7, RZ, RZ, UR4 ;  /* 0x00000004ff077e24 */ /* 0x001fe2000f8e00ff */
[----:B------:R-:W-:-:S03]  /*0890*/  MOV R5, UR5 ;  /* 0x0000000500057c02 */ /* 0x000fc60008000f00 */
[-C--:B------:R-:W-:Y:S02]  /*08a0*/  IMAD R4, R4, R7.reuse, RZ ;  /* 0x0000000704047224 */ /* 0x080fe400078e02ff */
[----:B------:R-:W-:-:S04]  /*08b0*/  IMAD.WIDE.U32 R2, R17, R7, R8 ;  /* 0x0000000711027225 */ /* 0x000fc800078e0008 */
[----:B------:R-:W-:Y:S02]  /*08c0*/  IMAD R17, R17, R5, R4 ;  /* 0x0000000511117224 */ /* 0x000fe400078e0204 */
[----:B------:R-:W-:Y:S02]  /*08d0*/  IMAD.MOV.U32 R4, RZ, RZ, R2 ;  /* 0x000000ffff047224 */ /* 0x000fe400078e0002 */
[----:B------:R-:W-:-:S07]  /*08e0*/  IMAD.IADD R3, R3, 0x1, R17 ;  /* 0x0000000103037824 */ /* 0x000fce00078e0211 */
.L_x_7:
[----:B------:R-:W-:Y:S05]  /*08f0*/  BSYNC.RECONVERGENT B0 ;  /* 0x0000000000007941 */ /* 0x000fea0003800200 */
.L_x_5:
[----:B------:R-:W-:Y:S01]  /*0900*/  LOP3.LUT R5, R21, R5, RZ, 0xfc, !PT ;  /* 0x0000000515057212 */ /* 0x000fe200078efcff */
[----:B------:R-:W0:Y:S01]  /*0910*/  LDCU.64 UR6, c[0x0][0x380] ;  /* 0x00007000ff0677ac */ /* 0x000e220008000a00 */
[----:B------:R-:W-:Y:S02]  /*0920*/  BSSY.RECONVERGENT B0, `(.L_x_8) ;  /* 0x000001a000007945 */ /* 0x000fe40003800200 */
[----:B------:R-:W-:-:S13]  /*0930*/  ISETP.NE.U32.AND P0, PT, R5, RZ, PT ;  /* 0x000000ff0500720c */ /* 0x000fda0003f05070 */
[----:B------:R-:W-:Y:S05]  /*0940*/  @P0 BRA `(.L_x_9) ;  /* 0x00000000004c0947 */ /* 0x000fea0003800000 */
[----:B------:R-:W1:Y:S01]  /*0950*/  I2F.U32.RP R2, R7 ;  /* 0x0000000700027306 */ /* 0x000e620000209000 */
[----:B------:R-:W-:Y:S01]  /*0960*/  IMAD.MOV.U32 R16, RZ, RZ, RZ ;  /* 0x000000ffff107224 */ /* 0x000fe200078e00ff */
[----:B------:R-:W-:-:S06]  /*0970*/  ISETP.NE.U32.AND P1, PT, R7, RZ, PT ;  /* 0x000000ff0700720c */ /* 0x000fcc0003f25070 */
[----:B-1----:R-:W1:Y:S02]  /*0980*/  MUFU.RCP R2, R2 ;  /* 0x0000000200027308 */ /* 0x002e640000001000 */
[----:B-1----:R-:W-:-:S06]  /*0990*/  VIADD R17, R2, 0xffffffe ;  /* 0x0ffffffe02117836 */ /* 0x002fcc0000000000 */
[----:B------:R-:W1:Y:S02]  /*09a0*/  F2I.FTZ.U32.TRUNC.NTZ R17, R17 ;  /* 0x0000001100117305 */ /* 0x000e64000021f000 */
[----:B-1----:R-:W-:-:S05]  /*09b0*/  IADD3 R0, PT, PT, RZ, -R17, RZ ;  /* 0x80000011ff007210 */ /* 0x002fca0007ffe0ff */
[----:B------:R-:W-:-:S04]  /*09c0*/  IMAD R5, R0, R7, RZ ;  /* 0x0000000700057224 */ /* 0x000fc800078e02ff */
[----:B------:R-:W-:-:S04]  /*09d0*/  IMAD.HI.U32 R5, R17, R5, R16 ;  /* 0x0000000511057227 */ /* 0x000fc800078e0010 */
[----:B------:R-:W-:Y:S02]  /*09e0*/  IMAD.MOV.U32 R17, RZ, RZ, RZ ;  /* 0x000000ffff117224 */ /* 0x000fe400078e00ff */
[----:B------:R-:W-:-:S04]  /*09f0*/  IMAD.HI.U32 R0, R5, R20, RZ ;  /* 0x0000001405007227 */ /* 0x000fc800078e00ff */
[----:B------:R-:W-:-:S04]  /*0a00*/  IMAD.MOV R0, RZ, RZ, -R0 ;  /* 0x000000ffff007224 */ /* 0x000fc800078e0a00 */
[----:B------:R-:W-:-:S05]  /*0a10*/  IMAD R16, R7, R0, R20 ;  /* 0x0000000007107224 */ /* 0x000fca00078e0214 */
[----:B------:R-:W-:-:S13]  /*0a20*/  ISETP.GE.U32.AND P0, PT, R16, R7, PT ;  /* 0x000000071000720c */ /* 0x000fda0003f06070 */
[----:B------:R-:W-:-:S05]  /*0a30*/  @P0 IMAD.IADD R16, R16, 0x1, -R7 ;  /* 0x0000000110100824 */ /* 0x000fca00078e0a07 */
[----:B------:R-:W-:-:S13]  /*0a40*/  ISETP.GE.U32.AND P0, PT, R16, R7, PT ;  /* 0x000000071000720c */ /* 0x000fda0003f06070 */
[-C--:B------:R-:W-:Y:S02]  /*0a50*/  @P0 IADD3 R16, PT, PT, R16, -R7.reuse, RZ ;  /* 0x8000000710100210 */ /* 0x080fe40007ffe0ff */
[----:B------:R-:W-:Y:S01]  /*0a60*/  @!P1 LOP3.LUT R16, RZ, R7, RZ, 0x33, !PT ;  /* 0x00000007ff109212 */ /* 0x000fe200078e33ff */
[----:B------:R-:W-:Y:S06]  /*0a70*/  BRA `(.L_x_10) ;  /* 0x0000000000107947 */ /* 0x000fec0003800000 */
.L_x_9:
[----:B------:R-:W-:-:S07]  /*0a80*/  MOV R0, 0xaa0 ;  /* 0x00000aa000007802 */ /* 0x000fce0000000f00 */
[----:B0-----:R-:W-:Y:S05]  /*0a90*/  CALL.REL.NOINC `($__internal_4_$__cuda_sm20_rem_s64) ;  /* 0x0000002000fc7944 */ /* 0x001fea0003c00000 */
[----:B------:R-:W-:Y:S02]  /*0aa0*/  IMAD.MOV.U32 R16, RZ, RZ, R18 ;  /* 0x000000ffff107224 */ /* 0x000fe400078e0012 */
[----:B------:R-:W-:-:S07]  /*0ab0*/  IMAD.MOV.U32 R17, RZ, RZ, R19 ;  /* 0x000000ffff117224 */ /* 0x000fce00078e0013 */
.L_x_10:
[----:B0-----:R-:W-:Y:S05]  /*0ac0*/  BSYNC.RECONVERGENT B0 ;  /* 0x0000000000007941 */ /* 0x001fea0003800200 */
.L_x_8:
[----:B------:R-:W0:Y:S02]  /*0ad0*/  LDCU UR11, c[0x0][0x384] ;  /* 0x00007080ff0b77ac */ /* 0x000e240008000800 */
[----:B0-----:R-:W-:-:S09]  /*0ae0*/  UISETP.NE.U32.AND UP0, UPT, UR11, URZ, UPT ;  /* 0x000000ff0b00728c */ /* 0x001fd2000bf05070 */
[----:B------:R-:W-:Y:S05]  /*0af0*/  BRA.U UP0, `(.L_x_11) ;  /* 0x0000000100607547 */ /* 0x000fea000b800000 */
[----:B------:R-:W0:Y:S01]  /*0b00*/  LDCU UR10, c[0x0][0x380] ;  /* 0x00007000ff0a77ac */ /* 0x000e220008000800 */
[----:B------:R-:W-:Y:S01]  /*0b10*/  IMAD.MOV.U32 R21, RZ, RZ, RZ ;  /* 0x000000ffff157224 */ /* 0x000fe200078e00ff */
[----:B0-----:R-:W0:Y:S01]  /*0b20*/  I2F.U32.RP R2, UR10 ;  /* 0x0000000a00027d06 */ /* 0x001e220008209000 */
[----:B------:R-:W-:-:S07]  /*0b30*/  ISETP.NE.U32.AND P2, PT, RZ, UR10, PT ;  /* 0x0000000aff007c0c */ /* 0x000fce000bf45070 */
[----:B0-----:R-:W0:Y:S02]  /*0b40*/  MUFU.RCP R2, R2 ;  /* 0x0000000200027308 */ /* 0x001e240000001000 */
[----:B0-----:R-:W-:Y:S02]  /*0b50*/  IADD3 R6, PT, PT, R2, 0xffffffe, RZ ;  /* 0x0ffffffe02067810 */ /* 0x001fe40007ffe0ff */
[----:B------:R-:W-:-:S04]  /*0b60*/  MOV R2, RZ ;  /* 0x000000ff00027202 */ /* 0x000fc80000000f00 */
[----:B------:R0:W1:Y:S02]  /*0b70*/  F2I.FTZ.U32.TRUNC.NTZ R7, R6 ;  /* 0x0000000600077305 */ /* 0x000064000021f000 */
[----:B0-----:R-:W-:Y:S02]  /*0b80*/  IMAD.MOV.U32 R6, RZ, RZ, RZ ;  /* 0x000000ffff067224 */ /* 0x001fe400078e00ff */
[----:B-1----:R-:W-:-:S04]  /*0b90*/  IMAD R0, R7, UR10, RZ ;  /* 0x0000000a07007c24 */ /* 0x002fc8000f8e02ff */
[----:B------:R-:W-:-:S04]  /*0ba0*/  IMAD.MOV R5, RZ, RZ, -R0 ;  /* 0x000000ffff057224 */ /* 0x000fc800078e0a00 */
[----:B------:R-:W-:-:S06]  /*0bb0*/  IMAD.HI.U32 R5, R7, R5, R6 ;  /* 0x0000000507057227 */ /* 0x000fcc00078e0006 */
[----:B------:R-:W-:-:S04]  /*0bc0*/  IMAD.HI.U32 R20, R5, R10, RZ ;  /* 0x0000000a05147227 */ /* 0x000fc800078e00ff */
[----:B------:R-:W-:-:S04]  /*0bd0*/  IMAD.MOV R5, RZ, RZ, -R20 ;  /* 0x000000ffff057224 */ /* 0x000fc800078e0a14 */
[----:B------:R-:W-:-:S05]  /*0be0*/  IMAD R0, R5, UR10, R10 ;  /* 0x0000000a05007c24 */ /* 0x000fca000f8e020a */
[----:B------:R-:W-:-:S13]  /*0bf0*/  ISETP.GE.U32.AND P0, PT, R0, UR10, PT ;  /* 0x0000000a00007c0c */ /* 0x000fda000bf06070 */
[----:B------:R-:W-:Y:S01]  /*0c00*/  @P0 IADD3 R0, PT, PT, R0, -UR10, RZ ;  /* 0x8000000a00000c10 */ /* 0x000fe2000fffe0ff */
[----:B------:R-:W-:-:S03]  /*0c10*/  @P0 VIADD R20, R20, 0x1 ;  /* 0x0000000114140836 */ /* 0x000fc60000000000 */
[----:B------:R-:W-:-:S13]  /*0c20*/  ISETP.GE.U32.AND P1, PT, R0, UR10, PT ;  /* 0x0000000a00007c0c */ /* 0x000fda000bf26070 */
[----:B------:R-:W-:Y:S01]  /*0c30*/  @P1 VIADD R20, R20, 0x1 ;  /* 0x0000000114141836 */ /* 0x000fe20000000000 */
[----:B------:R-:W-:-:S05]  /*0c40*/  @!P2 LOP3.LUT R20, RZ, UR10, RZ, 0x33, !PT ;  /* 0x0000000aff14ac12 */ /* 0x000fca000f8e33ff */
[----:B------:R-:W-:-:S04]  /*0c50*/  IMAD.MOV R5, RZ, RZ, -R20 ;  /* 0x000000ffff057224 */ /* 0x000fc800078e0a14 */
[----:B------:R-:W-:Y:S01]  /*0c60*/  IMAD R5, R5, UR10, R10 ;  /* 0x0000000a05057c24 */ /* 0x000fe2000f8e020a */
[----:B------:R-:W-:Y:S06]  /*0c70*/  BRA `(.L_x_12) ;  /* 0x0000000000447947 */ /* 0x000fec0003800000 */
.L_x_11:
[----:B------:R-:W0:Y:S01]  /*0c80*/  LDCU.64 UR4, c[0x0][0x380] ;  /* 0x00007000ff0477ac */ /* 0x000e220008000a00 */
[----:B------:R-:W-:Y:S01]  /*0c90*/  IMAD.MOV.U32 R0, RZ, RZ, R10 ;  /* 0x000000ffff007224 */ /* 0x000fe200078e000a */
[----:B------:R-:W-:Y:S01]  /*0ca0*/  MOV R2, 0xcf0 ;  /* 0x00000cf000027802 */ /* 0x000fe20000000f00 */
[----:B------:R-:W-:Y:S02]  /*0cb0*/  IMAD.MOV.U32 R24, RZ, RZ, RZ ;  /* 0x000000ffff187224 */ /* 0x000fe400078e00ff */
[----:B0-----:R-:W-:Y:S01]  /*0cc0*/  IMAD.U32 R6, RZ, RZ, UR4 ;  /* 0x00000004ff067e24 */ /* 0x001fe2000f8e00ff */
[----:B------:R-:W-:-:S07]  /*0cd0*/  MOV R5, UR5 ;  /* 0x0000000500057c02 */ /* 0x000fce0008000f00 */
[----:B------:R-:W-:Y:S05]  /*0ce0*/  CALL.REL.NOINC `($__internal_1_$__cuda_sm20_div_s64) ;  /* 0x0000001400547944 */ /* 0x000fea0003c00000 */
[----:B------:R-:W0:Y:S01]  /*0cf0*/  LDCU.64 UR10, c[0x0][0x380] ;  /* 0x00007000ff0a77ac */ /* 0x000e220008000a00 */
[----:B------:R-:W-:Y:S01]  /*0d00*/  IADD3 R5, P0, PT, RZ, -R0, RZ ;  /* 0x80000000ff057210 */ /* 0x000fe20007f1e0ff */
[----:B------:R-:W-:Y:S02]  /*0d10*/  IMAD.MOV.U32 R11, RZ, RZ, RZ ;  /* 0x000000ffff0b7224 */ /* 0x000fe400078e00ff */
[----:B------:R-:W-:Y:S02]  /*0d20*/  IMAD.MOV.U32 R20, RZ, RZ, R0 ;  /* 0x000000ffff147224 */ /* 0x000fe400078e0000 */
[----:B------:R-:W-:-:S04]  /*0d30*/  IMAD.X R2, RZ, RZ, ~R21, P0 ;  /* 0x000000ffff027224 */ /* 0x000fc800000e0e15 */
[----:B0-----:R-:W-:Y:S02]  /*0d40*/  IMAD R2, R2, UR10, RZ ;  /* 0x0000000a02027c24 */ /* 0x001fe4000f8e02ff */
[----:B------:R-:W-:-:S04]  /*0d50*/  IMAD.WIDE.U32 R6, R5, UR10, R10 ;  /* 0x0000000a05067c25 */ /* 0x000fc8000f8e000a */
[----:B------:R-:W-:Y:S01]  /*0d60*/  IMAD R19, R5, UR11, R2 ;  /* 0x0000000b05137c24 */ /* 0x000fe2000f8e0202 */
[----:B------:R-:W-:-:S03]  /*0d70*/  MOV R5, R6 ;  /* 0x0000000600057202 */ /* 0x000fc60000000f00 */
[----:B------:R-:W-:-:S07]  /*0d80*/  IMAD.IADD R2, R19, 0x1, R7 ;  /* 0x0000000113027824 */ /* 0x000fce00078e0207 */
.L_x_12:
[----:B------:R-:W-:Y:S01]  /*0d90*/  LOP3.LUT R0, R21, UR11, RZ, 0xfc, !PT ;  /* 0x0000000b15007c12 */ /* 0x000fe2000f8efcff */
[----:B------:R-:W-:Y:S03]  /*0da0*/  BSSY.RECONVERGENT B0, `(.L_x_13) ;  /* 0x000001a000007945 */ /* 0x000fe60003800200 */
[----:B------:R-:W-:-:S13]  /*0db0*/  ISETP.NE.U32.AND P0, PT, R0, RZ, PT ;  /* 0x000000ff0000720c */ /* 0x000fda0003f05070 */
[----:B------:R-:W-:Y:S05]  /*0dc0*/  @P0 BRA `(.L_x_14) ;  /* 0x00000000004c0947 */ /* 0x000fea0003800000 */
[----:B------:R-:W0:Y:S01]  /*0dd0*/  I2F.U32.RP R18, UR10 ;  /* 0x0000000a00127d06 */ /* 0x000e220008209000 */
[----:B------:R-:W-:Y:S01]  /*0de0*/  IMAD.MOV.U32 R6, RZ, RZ, RZ ;  /* 0x000000ffff067224 */ /* 0x000fe200078e00ff */
[----:B------:R-:W-:-:S06]  /*0df0*/  ISETP.NE.U32.AND P1, PT, RZ, UR10, PT ;  /* 0x0000000aff007c0c */ /* 0x000fcc000bf25070 */
[----:B0-----:R-:W0:Y:S02]  /*0e00*/  MUFU.RCP R18, R18 ;  /* 0x0000001200127308 */ /* 0x001e240000001000 */
[----:B0-----:R-:W-:-:S06]  /*0e10*/  VIADD R19, R18, 0xffffffe ;  /* 0x0ffffffe12137836 */ /* 0x001fcc0000000000 */
[----:B------:R-:W0:Y:S02]  /*0e20*/  F2I.FTZ.U32.TRUNC.NTZ R7, R19 ;  /* 0x0000001300077305 */ /* 0x000e24000021f000 */
[----:B0-----:R-:W-:-:S05]  /*0e30*/  IADD3 R21, PT, PT, RZ, -R7, RZ ;  /* 0x80000007ff157210 */ /* 0x001fca0007ffe0ff */
[----:B------:R-:W-:-:S04]  /*0e40*/  IMAD R21, R21, UR10, RZ ;  /* 0x0000000a15157c24 */ /* 0x000fc8000f8e02ff */
[----:B------:R-:W-:-:S06]  /*0e50*/  IMAD.HI.U32 R21, R7, R21, R6 ;  /* 0x0000001507157227 */ /* 0x000fcc00078e0006 */
[----:B------:R-:W-:-:S04]  /*0e60*/  IMAD.HI.U32 R0, R21, R20, RZ ;  /* 0x0000001415007227 */ /* 0x000fc800078e00ff */
[----:B------:R-:W-:-:S04]  /*0e70*/  IMAD.MOV R7, RZ, RZ, -R0 ;  /* 0x000000ffff077224 */ /* 0x000fc800078e0a00 */
[----:B------:R-:W-:Y:S02]  /*0e80*/  IMAD R6, R7, UR10, R20 ;  /* 0x0000000a07067c24 */ /* 0x000fe4000f8e0214 */
[----:B------:R-:W-:-:S03]  /*0e90*/  IMAD.MOV.U32 R7, RZ, RZ, RZ ;  /* 0x000000ffff077224 */ /* 0x000fc600078e00ff */
[----:B------:R-:W-:-:S13]  /*0ea0*/  ISETP.GE.U32.AND P0, PT, R6, UR10, PT ;  /* 0x0000000a06007c0c */ /* 0x000fda000bf06070 */
[----:B------:R-:W-:-:S05]  /*0eb0*/  @P0 VIADD R6, R6, -UR10 ;  /* 0x8000000a06060c36 */ /* 0x000fca0008000000 */
[----:B------:R-:W-:-:S13]  /*0ec0*/  ISETP.GE.U32.AND P0, PT, R6, UR10, PT ;  /* 0x0000000a06007c0c */ /* 0x000fda000bf06070 */
[----:B------:R-:W-:Y:S02]  /*0ed0*/  @P0 IADD3 R6, PT, PT, R6, -UR10, RZ ;  /* 0x8000000a06060c10 */ /* 0x000fe4000fffe0ff */
[----:B------:R-:W-:Y:S01]  /*0ee0*/  @!P1 LOP3.LUT R6, RZ, UR10, RZ, 0x33, !PT ;  /* 0x0000000aff069c12 */ /* 0x000fe2000f8e33ff */
[----:B------:R-:W-:Y:S06]  /*0ef0*/  BRA `(.L_x_15) ;  /* 0x0000000000107947 */ /* 0x000fec0003800000 */
.L_x_14:
[----:B------:R-:W-:-:S07]  /*0f00*/  MOV R0, 0xf20 ;  /* 0x00000f2000007802 */ /* 0x000fce0000000f00 */
[----:B------:R-:W-:Y:S05]  /*0f10*/  CALL.REL.NOINC `($__internal_4_$__cuda_sm20_rem_s64) ;  /* 0x0000001c00dc7944 */ /* 0x000fea0003c00000 */
[----:B------:R-:W-:Y:S02]  /*0f20*/  IMAD.MOV.U32 R6, RZ, RZ, R18 ;  /* 0x000000ffff067224 */ /* 0x000fe400078e0012 */
[----:B------:R-:W-:-:S07]  /*0f30*/  IMAD.MOV.U32 R7, RZ, RZ, R19 ;  /* 0x000000ffff077224 */ /* 0x000fce00078e0013 */
.L_x_15:
[----:B------:R-:W-:Y:S05]  /*0f40*/  BSYNC.RECONVERGENT B0 ;  /* 0x0000000000007941 */ /* 0x000fea0003800200 */
.L_x_13:
[----:B------:R-:W-:Y:S01]  /*0f50*/  IADD3 R16, P0, PT, R16, -R6, RZ ;  /* 0x8000000610107210 */ /* 0x000fe20007f1e0ff */
[----:B------:R-:W-:Y:S01]  /*0f60*/  I2F.F64.S64 R14, R14 ;  /* 0x0000000e000e7312 */ /* 0x000fe20000301c00 */
[----:B------:R-:W-:Y:S02]  /*0f70*/  BSSY.RECONVERGENT B0, `(.L_x_16) ;  /* 0x000001b000007945 */ /* 0x000fe40003800200 */
[----:B------:R-:W-:Y:S02]  /*0f80*/  IADD3.X R17, PT, PT, R17, ~R7, RZ, P0, !PT ;  /* 0x8000000711117210 */ /* 0x000fe400007fe4ff */
[----:B------:R-:W-:-:S03]  /*0f90*/  IADD3 R18, P0, PT, R4, -R5, RZ ;  /* 0x8000000504127210 */ /* 0x000fc60007f1e0ff */
[----:B------:R0:W1:Y:S02]  /*0fa0*/  I2F.F64.S64 R6, R16 ;  /* 0x0000001000067312 */ /* 0x0000640000301c00 */
[----:B------:R-:W-:-:S06]  /*0fb0*/  IMAD.X R19, R3, 0x1, ~R2, P0 ;  /* 0x0000000103137824 */ /* 0x000fcc00000e0e02 */
[----:B------:R-:W2:Y:S01]  /*0fc0*/  I2F.F64.S64 R4, R18 ;  /* 0x0000001200047312 */ /* 0x000ea20000301c00 */
[----:B0-----:R-:W-:Y:S01]  /*0fd0*/  IMAD.MOV.U32 R16, RZ, RZ, 0x0 ;  /* 0x00000000ff107424 */ /* 0x001fe200078e00ff */
[----:B------:R-:W-:Y:S01]  /*0fe0*/  MOV R17, 0x3fd80000 ;  /* 0x3fd8000000117802 */ /* 0x000fe20000000f00 */
[----:B-1----:R-:W-:-:S08]  /*0ff0*/  DMUL R6, R6, R6 ;  /* 0x0000000606067228 */ /* 0x002fd00000000000 */
[----:B------:R-:W-:-:S08]  /*1000*/  DFMA R6, R14, R14, R6 ;  /* 0x0000000e0e06722b */ /* 0x000fd00000000006 */
[----:B--2---:R-:W-:-:S06]  /*1010*/  DFMA R4, R4, R4, R6 ;  /* 0x000000040404722b */ /* 0x004fcc0000000006 */
[----:B------:R-:W0:Y:S04]  /*1020*/  MUFU.RSQ64H R3, R5 ;  /* 0x0000000500037308 */ /* 0x000e280000001c00 */
[----:B------:R-:W-:-:S05]  /*1030*/  VIADD R2, R5, 0xfcb00000 ;  /* 0xfcb0000005027836 */ /* 0x000fca0000000000 */
[----:B------:R-:W-:Y:S01]  /*1040*/  ISETP.GE.U32.AND P0, PT, R2, 0x7ca00000, PT ;  /* 0x7ca000000200780c */ /* 0x000fe20003f06070 */
[----:B0-----:R-:W-:-:S08]  /*1050*/  DMUL R6, R2, R2 ;  /* 0x0000000202067228 */ /* 0x001fd00000000000 */
[----:B------:R-:W-:-:S08]  /*1060*/  DFMA R6, R4, -R6, 1 ;  /* 0x3ff000000406742b */ /* 0x000fd00000000806 */
[----:B------:R-:W-:Y:S02]  /*1070*/  DFMA R14, R6, R16, 0.5 ;  /* 0x3fe00000060e742b */ /* 0x000fe40000000010 */
[----:B------:R-:W-:-:S08]  /*1080*/  DMUL R6, R2, R6 ;  /* 0x0000000602067228 */ /* 0x000fd00000000000 */
[----:B------:R-:W-:-:S08]  /*1090*/  DFMA R16, R14, R6, R2 ;  /* 0x000000060e10722b */ /* 0x000fd00000000002 */
[----:B------:R-:W-:Y:S02]  /*10a0*/  DMUL R18, R4, R16 ;  /* 0x0000001004127228 */ /* 0x000fe40000000000 */
[----:B------:R-:W-:Y:S02]  /*10b0*/  VIADD R15, R17, 0xfff00000 ;  /* 0xfff00000110f7836 */ /* 0x000fe40000000000 */
[----:B------:R-:W-:-:S04]  /*10c0*/  IMAD.MOV.U32 R14, RZ, RZ, R16 ;  /* 0x000000ffff0e7224 */ /* 0x000fc800078e0010 */
[----:B------:R-:W-:-:S08]  /*10d0*/  DFMA R20, R18, -R18, R4 ;  /* 0x800000121214722b */ /* 0x000fd00000000004 */
[----:B------:R-:W-:Y:S01]  /*10e0*/  DFMA R6, R20, R14, R18 ;  /* 0x0000000e1406722b */ /* 0x000fe20000000012 */
[----:B------:R-:W-:Y:S10]  /*10f0*/  @!P0 BRA `(.L_x_17) ;  /* 0x0000000000088947 */ /* 0x000ff40003800000 */
[----:B------:R-:W-:-:S07]  /*1100*/  MOV R0, 0x1120 ;  /* 0x0000112000007802 */ /* 0x000fce0000000f00 */
[----:B------:R-:W-:Y:S05]  /*1110*/  CALL.REL.NOINC `($__internal_3_$__cuda_sm20_dsqrt_rn_f64_mediumpath_v1) ;  /* 0x0000001800a87944 */ /* 0x000fea0003c00000 */
.L_x_17:
[----:B------:R-:W-:Y:S05]  /*1120*/  BSYNC.RECONVERGENT B0 ;  /* 0x0000000000007941 */ /* 0x000fea0003800200 */
.L_x_16:
[----:B------:R-:W0:Y:S02]  /*1130*/  LDCU.64 UR4, c[0x0][0x388] ;  /* 0x00007100ff0477ac */ /* 0x000e240008000a00 */
[----:B0-----:R-:W-:-:S08]  /*1140*/  DMUL R6, R6, UR4 ;  /* 0x0000000406067c28 */ /* 0x001fd00008000000 */
[----:B------:R-:W-:-:S14]  /*1150*/  DSETP.NEU.AND P0, PT, R6, RZ, PT ;  /* 0x000000ff0600722a */ /* 0x000fdc0003f0d000 */
[----:B------:R-:W-:Y:S05]  /*1160*/  @P0 BRA `(.L_x_18) ;  /* 0x0000000000c80947 */ /* 0x000fea0003800000 */
[----:B------:R-:W0:Y:S01]  /*1170*/  LDCU.64 UR6, c[0x0][0x3b0] ;  /* 0x00007600ff0677ac */ /* 0x000e220008000a00 */
[----:B------:R-:W-:Y:S01]  /*1180*/  IMAD.SHL.U32 R4, R10, 0x8, RZ ;  /* 0x000000080a047824 */ /* 0x000fe200078e00ff */
[----:B------:R-:W-:Y:S01]  /*1190*/  SHF.R.U32.HI R10, RZ, 0x1d, R10 ;  /* 0x0000001dff0a7819 */ /* 0x000fe2000001160a */
[----:B------:R-:W1:Y:S03]  /*11a0*/  LDCU.64 UR10, c[0x0][0x3a8] ;  /* 0x00007500ff0a77ac */ /* 0x000e660008000a00 */
[C---:B0-----:R-:W-:Y:S02]  /*11b0*/  IADD3 R6, P0, PT, R4.reuse, UR6, RZ ;  /* 0x0000000604067c10 */ /* 0x041fe4000ff1e0ff */
[----:B-1----:R-:W-:Y:S02]  /*11c0*/  IADD3 R4, P1, PT, R4, UR10, RZ ;  /* 0x0000000a04047c10 */ /* 0x002fe4000ff3e0ff */
[----:B------:R-:W-:-:S02]  /*11d0*/  IADD3.X R7, PT, PT, R10, UR7, RZ, P0, !PT ;  /* 0x000000070a077c10 */ /* 0x000fc400087fe4ff */
[----:B------:R-:W-:-:S03]  /*11e0*/  IADD3.X R5, PT, PT, R10, UR11, RZ, P1, !PT ;  /* 0x0000000b0a057c10 */ /* 0x000fc60008ffe4ff */
[----:B------:R-:W2:Y:S04]  /*11f0*/  LDG.E.64 R2, desc[UR8][R6.64] ;  /* 0x0000000806027981 */ /* 0x000ea8000c1e1b00 */
[----:B------:R-:W2:Y:S02]  /*1200*/  LDG.E.64 R4, desc[UR8][R4.64] ;  /* 0x0000000804047981 */ /* 0x000ea4000c1e1b00 */
[----:B--2---:R-:W-:-:S08]  /*1210*/  DMUL R2, R2, R4 ;  /* 0x0000000402027228 */ /* 0x004fd00000000000 */
[----:B------:R-:W-:-:S14]  /*1220*/  DSETP.NEU.AND P0, PT, R2, RZ, PT ;  /* 0x000000ff0200722a */ /* 0x000fdc0003f0d000 */
[----:B------:R-:W-:Y:S05]  /*1230*/  @!P0 EXIT ;  /* 0x000000000000894d */ /* 0x000fea0003800000 */
[----:B------:R-:W-:Y:S01]  /*1240*/  DMUL R2, R2, UR4 ;  /* 0x0000000402027c28 */ /* 0x000fe20008000000 */
[----:B------:R-:W-:Y:S01]  /*1250*/  UMOV UR6, 0x53286d80 ;  /* 0x53286d8000067882 */ /* 0x000fe20000000000 */
[----:B------:R-:W-:Y:S01]  /*1260*/  UMOV UR7, 0x43c569d6 ;  /* 0x43c569d600077882 */ /* 0x000fe20000000000 */
[----:B------:R-:W-:Y:S01]  /*1270*/  FSETP.GEU.AND P1, PT, |R13|, 6.5827683646048100446e-37, PT ;  /* 0x036000000d00780b */ /* 0x000fe20003f2e200 */
[----:B------:R-:W-:Y:S04]  /*1280*/  BSSY.RECONVERGENT B0, `(.L_x_19) ;  /* 0x0000019000007945 */ /* 0x000fe80003800200 */
[----:B------:R-:W-:-:S08]  /*1290*/  DMUL R2, R2, UR6 ;  /* 0x0000000602027c28 */ /* 0x000fd00008000000 */
[----:B------:R-:W-:-:S08]  /*12a0*/  DMUL R2, R2, UR4 ;  /* 0x0000000402027c28 */ /* 0x000fd00008000000 */
[----:B------:R-:W-:-:S08]  /*12b0*/  DMUL R2, R2, UR6 ;  /* 0x0000000602027c28 */ /* 0x000fd00008000000 */
[----:B------:R-:W-:-:S08]  /*12c0*/  DMUL R2, R2, UR4 ;  /* 0x0000000402027c28 */ /* 0x000fd00008000000 */
[----:B------:R-:W-:Y:S01]  /*12d0*/  DMUL R4, R2, UR6 ;  /* 0x0000000602047c28 */ /* 0x000fe20008000000 */
[----:B------:R-:W-:-:S05]  /*12e0*/  MOV R2, 0x1 ;  /* 0x0000000100027802 */ /* 0x000fca0000000f00 */
[----:B------:R-:W0:Y:S02]  /*12f0*/  MUFU.RCP64H R3, R5 ;  /* 0x0000000500037308 */ /* 0x000e240000001800 */
[----:B0-----:R-:W-:-:S08]  /*1300*/  DFMA R6, -R4, R2, 1 ;  /* 0x3ff000000406742b */ /* 0x001fd00000000102 */
[----:B------:R-:W-:-:S08]  /*1310*/  DFMA R6, R6, R6, R6 ;  /* 0x000000060606722b */ /* 0x000fd00000000006 */
[----:B------:R-:W-:-:S08]  /*1320*/  DFMA R6, R2, R6, R2 ;  /* 0x000000060206722b */ /* 0x000fd00000000002 */
[----:B------:R-:W-:-:S08]  /*1330*/  DFMA R2, -R4, R6, 1 ;  /* 0x3ff000000402742b */ /* 0x000fd00000000106 */
[----:B------:R-:W-:-:S08]  /*1340*/  DFMA R2, R6, R2, R6 ;  /* 0x000000020602722b */ /* 0x000fd00000000006 */
[----:B------:R-:W-:-:S08]  /*1350*/  DMUL R6, R12, R2 ;  /* 0x000000020c067228 */ /* 0x000fd00000000000 */
[----:B------:R-:W-:-:S08]  /*1360*/  DFMA R10, -R4, R6, R12 ;  /* 0x00000006040a722b */ /* 0x000fd0000000010c */
[----:B------:R-:W-:-:S10]  /*1370*/  DFMA R2, R2, R10, R6 ;  /* 0x0000000a0202722b */ /* 0x000fd40000000006 */
[----:B------:R-:W-:-:S05]  /*1380*/  FFMA R0, RZ, R5, R3 ;  /* 0x00000005ff007223 */ /* 0x000fca0000000003 */
[----:B------:R-:W-:-:S13]  /*1390*/  FSETP.GT.AND P0, PT, |R0|, 1.469367938527859385e-39, PT ;  /* 0x001000000000780b */ /* 0x000fda0003f04200 */
[----:B------:R-:W-:Y:S05]  /*13a0*/  @P0 BRA P1, `(.L_x_20) ;  /* 0x0000000000180947 */ /* 0x000fea0000800000 */
[----:B------:R-:W-:Y:S01]  /*13b0*/  IMAD.MOV.U32 R10, RZ, RZ, R4 ;  /* 0x000000ffff0a7224 */ /* 0x000fe200078e0004 */
[----:B------:R-:W-:Y:S01]  /*13c0*/  MOV R0, 0x13f0 ;  /* 0x000013f000007802 */ /* 0x000fe20000000f00 */
[----:B------:R-:W-:-:S07]  /*13d0*/  IMAD.MOV.U32 R11, RZ, RZ, R5 ;  /* 0x000000ffff0b7224 */ /* 0x000fce00078e0005 */
[----:B------:R-:W-:Y:S05]  /*13e0*/  CALL.REL.NOINC `($__internal_0_$__cuda_sm20_div_rn_f64_full) ;  /* 0x0000000800287944 */ /* 0x000fea0003c00000 */
[----:B------:R-:W-:Y:S01]  /*13f0*/  IMAD.MOV.U32 R2, RZ, RZ, R18 ;  /* 0x000000ffff027224 */ /* 0x000fe200078e0012 */
[----:B------:R-:W-:-:S07]  /*1400*/  MOV R3, R19 ;  /* 0x0000001300037202 */ /* 0x000fce0000000f00 */
.L_x_20:
[----:B------:R-:W-:Y:S05]  /*1410*/  BSYNC.RECONVERGENT B0 ;  /* 0x0000000000007941 */ /* 0x000fea0003800200 */
.L_x_19:
[----:B------:R-:W0:Y:S02]  /*1420*/  LDCU.64 UR6, c[0x0][0x3a0] ;  /* 0x00007400ff0677ac */ /* 0x000e240008000a00 */
[----:B0-----:R-:W-:-:S04]  /*1430*/  LEA R4, P0, R8, UR6, 0x3 ;  /* 0x0000000608047c11 */ /* 0x001fc8000f8018ff */
[----:B------:R-:W-:-:S05]  /*1440*/  LEA.HI.X R5, R8, UR7, R9, 0x3, P0 ;  /* 0x0000000708057c11 */ /* 0x000fca00080f1c09 */
[----:B------:R-:W2:Y:S02]  /*1450*/  LDG.E.64 R6, desc[UR8][R4.64] ;  /* 0x0000000804067981 */ /* 0x000ea4000c1e1b00 */
[----:B--2---:R-:W-:-:S07]  /*1460*/  DADD R6, R6, R2 ;  /* 0x0000000006067229 */ /* 0x004fce0000000002 */
[----:B------:R-:W-:Y:S01]  /*1470*/  STG.E.64 desc[UR8][R4.64], R6 ;  /* 0x0000000604007986 */ /* 0x000fe2000c101b08 */
[----:B------:R-:W-:Y:S05]  /*1480*/  EXIT ;  /* 0x000000000000794d */ /* 0x000fea0003800000 */
.L_x_18:
[----:B------:R-:W-:Y:S01]  /*1490*/  UMOV UR6, 0x54442d18 ;  /* 0x54442d1800067882 */ /* 0x000fe20000000000 */
[----:B------:R-:W-:Y:S01]  /*14a0*/  UMOV UR7, 0x402921fb ;  /* 0x402921fb00077882 */ /* 0x000fe20000000000 */
[----:B------:R-:W-:Y:S01]  /*14b0*/  FSETP.GEU.AND P1, PT, |R13|, 6.5827683646048100446e-37, PT ;  /* 0x036000000d00780b */ /* 0x000fe20003f2e200 */
[----:B------:R-:W-:Y:S01]  /*14c0*/  DMUL R2, R6, UR6 ;  /* 0x0000000606027c28 */ /* 0x000fe20008000000 */
[----:B------:R-:W-:Y:S01]  /*14d0*/  UMOV UR6, 0x53286d80 ;  /* 0x53286d8000067882 */ /* 0x000fe20000000000 */
[----:B------:R-:W-:Y:S01]  /*14e0*/  UMOV UR7, 0x43c569d6 ;  /* 0x43c569d600077882 */ /* 0x000fe20000000000 */
[----:B------:R-:W-:Y:S05]  /*14f0*/  BSSY.RECONVERGENT B0, `(.L_x_21) ;  /* 0x0000017000007945 */ /* 0x000fea0003800200 */
[----:B------:R-:W-:-:S08]  /*1500*/  DMUL R2, R2, UR6 ;  /* 0x0000000602027c28 */ /* 0x000fd00008000000 */
[----:B------:R-:W-:-:S08]  /*1510*/  DMUL R2, R6, R2 ;  /* 0x0000000206027228 */ /* 0x000fd00000000000 */
[----:B------:R-:W-:Y:S01]  /*1520*/  DMUL R4, R2, UR6 ;  /* 0x0000000602047c28 */ /* 0x000fe20008000000 */
[----:B------:R-:W-:-:S05]  /*1530*/  IMAD.MOV.U32 R2, RZ, RZ, 0x1 ;  /* 0x00000001ff027424 */ /* 0x000fca00078e00ff */
        /* <DEDUP_REMOVED lines=16> */
[----:B------:R-:W-:Y:S01]  /*1640*/  MOV R2, R18 ;  /* 0x0000001200027202 */ /* 0x000fe20000000f00 */
[----:B------:R-:W-:-:S07]  /*1650*/  IMAD.MOV.U32 R3, RZ, RZ, R19 ;  /* 0x000000ffff037224 */ /* 0x000fce00078e0013 */
.L_x_22:
[----:B------:R-:W-:Y:S05]  /*1660*/  BSYNC.RECONVERGENT B0 ;  /* 0x0000000000007941 */ /* 0x000fea0003800200 */
.L_x_21:
[----:B------:R-:W0:Y:S01]  /*1670*/  LDCU UR6, c[0x0][0x394] ;  /* 0x00007280ff0677ac */ /* 0x000e220008000800 */
[----:B------:R-:W1:Y:S01]  /*1680*/  LDC.64 R12, c[0x0][0x390] ;  /* 0x0000e400ff0c7b82 */ /* 0x000e620000000a00 */
[----:B------:R-:W-:Y:S01]  /*1690*/  IMAD.MOV.U32 R4, RZ, RZ, 0x1 ;  /* 0x00000001ff047424 */ /* 0x000fe200078e00ff */
[----:B------:R-:W-:Y:S01]  /*16a0*/  BSSY.RECONVERGENT B0, `(.L_x_23) ;  /* 0x0000018000007945 */ /* 0x000fe20003800200 */
[----:B0-----:R-:W1:Y:S04]  /*16b0*/  MUFU.RCP64H R5, UR6 ;  /* 0x0000000600057d08 */ /* 0x001e680008001800 */
[----:B-1----:R-:W-:-:S08]  /*16c0*/  DFMA R10, R4, -R12, 1 ;  /* 0x3ff00000040a742b */ /* 0x002fd0000000080c */
[----:B------:R-:W-:-:S08]  /*16d0*/  DFMA R10, R10, R10, R10 ;  /* 0x0000000a0a0a722b */ /* 0x000fd0000000000a */
[----:B------:R-:W-:-:S08]  /*16e0*/  DFMA R10, R4, R10, R4 ;  /* 0x0000000a040a722b */ /* 0x000fd00000000004 */
[----:B------:R-:W-:-:S08]  /*16f0*/  DFMA R4, R10, -R12, 1 ;  /* 0x3ff000000a04742b */ /* 0x000fd0000000080c */
[----:B------:R-:W-:-:S08]  /*1700*/  DFMA R4, R10, R4, R10 ;  /* 0x000000040a04722b */ /* 0x000fd0000000000a */
[----:B------:R-:W-:-:S08]  /*1710*/  DMUL R10, R6, -R4 ;  /* 0x80000004060a7228 */ /* 0x000fd00000000000 */
[--C-:B------:R-:W-:Y:S02]  /*1720*/  DFMA R12, R10, -R12, -R6.reuse ;  /* 0x8000000c0a0c722b */ /* 0x100fe40000000806 */
[----:B------:R-:W-:-:S06]  /*1730*/  DADD R6, -RZ, -R6 ;  /* 0x00000000ff067229 */ /* 0x000fcc0000000906 */
[----:B------:R-:W-:-:S04]  /*1740*/  DFMA R4, R4, R12, R10 ;  /* 0x0000000c0404722b */ /* 0x000fc8000000000a */
[----:B------:R-:W-:-:S06]  /*1750*/  FSETP.GEU.AND P1, PT, |R7|, 6.5827683646048100446e-37, PT ;  /* 0x036000000700780b */ /* 0x000fcc0003f2e200 */
[----:B------:R-:W-:-:S05]  /*1760*/  FFMA R0, RZ, UR6, R5 ;  /* 0x00000006ff007c23 */ /* 0x000fca0008000005 */
[----:B------:R-:W-:-:S13]  /*1770*/  FSETP.GT.AND P0, PT, |R0|, 1.469367938527859385e-39, PT ;  /* 0x001000000000780b */ /* 0x000fda0003f04200 */
[----:B------:R-:W-:Y:S05]  /*1780*/  @P0 BRA P1, `(.L_x_24) ;  /* 0x0000000000240947 */ /* 0x000fea0000800000 */
[----:B------:R-:W0:Y:S01]  /*1790*/  LDCU.64 UR6, c[0x0][0x390] ;  /* 0x00007200ff0677ac */ /* 0x000e220008000a00 */
[----:B------:R-:W-:Y:S01]  /*17a0*/  IMAD.MOV.U32 R12, RZ, RZ, R6 ;  /* 0x000000ffff0c7224 */ /* 0x000fe200078e0006 */
[----:B------:R-:W-:Y:S02]  /*17b0*/  MOV R13, R7 ;  /* 0x00000007000d7202 */ /* 0x000fe40000000f00 */
[----:B------:R-:W-:Y:S01]  /*17c0*/  MOV R0, 0x1800 ;  /* 0x0000180000007802 */ /* 0x000fe20000000f00 */
[----:B0-----:R-:W-:Y:S02]  /*17d0*/  IMAD.U32 R10, RZ, RZ, UR6 ;  /* 0x00000006ff0a7e24 */ /* 0x001fe4000f8e00ff */
[----:B------:R-:W-:-:S07]  /*17e0*/  IMAD.U32 R11, RZ, RZ, UR7 ;  /* 0x00000007ff0b7e24 */ /* 0x000fce000f8e00ff */
[----:B------:R-:W-:Y:S05]  /*17f0*/  CALL.REL.NOINC `($__internal_0_$__cuda_sm20_div_rn_f64_full) ;  /* 0x0000000400247944 */ /* 0x000fea0003c00000 */
[----:B------:R-:W-:Y:S01]  /*1800*/  IMAD.MOV.U32 R4, RZ, RZ, R18 ;  /* 0x000000ffff047224 */ /* 0x000fe200078e0012 */
[----:B------:R-:W-:-:S07]  /*1810*/  MOV R5, R19 ;  /* 0x0000001300057202 */ /* 0x000fce0000000f00 */
.L_x_24:
[----:B------:R-:W-:Y:S05]  /*1820*/  BSYNC.RECONVERGENT B0 ;  /* 0x0000000000007941 */ /* 0x000fea0003800200 */
.L_x_23:
[----:B------:R-:W-:Y:S01]  /*1830*/  IMAD.MOV.U32 R6, RZ, RZ, 0x652b82fe ;  /* 0x652b82feff067424 */ /* 0x000fe200078e00ff */
[----:B------:R-:W-:Y:S01]  /*1840*/  UMOV UR6, 0xfefa39ef ;  /* 0xfefa39ef00067882 */ /* 0x000fe20000000000 */
[----:B------:R-:W-:Y:S01]  /*1850*/  IMAD.MOV.U32 R7, RZ, RZ, 0x3ff71547 ;  /* 0x3ff71547ff077424 */ /* 0x000fe200078e00ff */
[----:B------:R-:W-:Y:S01]  /*1860*/  UMOV UR7, 0x3fe62e42 ;  /* 0x3fe62e4200077882 */ /* 0x000fe20000000000 */
[----:B------:R-:W-:Y:S01]  /*1870*/  FSETP.GEU.AND P0, PT, |R5|, 4.1917929649353027344, PT ;  /* 0x4086232b0500780b */ /* 0x000fe20003f0e200 */
[----:B------:R-:W-:Y:S03]  /*1880*/  BSSY.RECONVERGENT B0, `(.L_x_25) ;  /* 0x0000036000007945 */ /* 0x000fe60003800200 */
[----:B------:R-:W-:-:S08]  /*1890*/  DFMA R6, R4, R6, 6.75539944105574400000e+15 ;  /* 0x433800000406742b */ /* 0x000fd00000000006 */
[----:B------:R-:W-:-:S08]  /*18a0*/  DADD R10, R6, -6.75539944105574400000e+15 ;  /* 0xc3380000060a7429 */ /* 0x000fd00000000000 */
[----:B------:R-:W-:Y:S01]  /*18b0*/  DFMA R12, R10, -UR6, R4 ;  /* 0x800000060a0c7c2b */ /* 0x000fe20008000004 */
[----:B------:R-:W-:Y:S01]  /*18c0*/  UMOV UR6, 0x3b39803f ;  /* 0x3b39803f00067882 */ /* 0x000fe20000000000 */
[----:B------:R-:W-:-:S06]  /*18d0*/  UMOV UR7, 0x3c7abc9e ;  /* 0x3c7abc9e00077882 */ /* 0x000fcc0000000000 */
[----:B------:R-:W-:Y:S01]  /*18e0*/  DFMA R10, R10, -UR6, R12 ;  /* 0x800000060a0a7c2b */ /* 0x000fe2000800000c */
[----:B------:R-:W-:Y:S01]  /*18f0*/  UMOV UR6, 0x69ce2bdf ;  /* 0x69ce2bdf00067882 */ /* 0x000fe20000000000 */
[----:B------:R-:W-:Y:S01]  /*1900*/  IMAD.MOV.U32 R12, RZ, RZ, -0x35dec16 ;  /* 0xfca213eaff0c7424 */ /* 0x000fe200078e00ff */
[----:B------:R-:W-:Y:S01]  /*1910*/  MOV R13, 0x3e928af3 ;  /* 0x3e928af3000d7802 */ /* 0x000fe20000000f00 */
[----:B------:R-:W-:-:S05]  /*1920*/  UMOV UR7, 0x3e5ade15 ;  /* 0x3e5ade1500077882 */ /* 0x000fca0000000000 */
[----:B------:R-:W-:Y:S01]  /*1930*/  DFMA R12, R10, UR6, R12 ;  /* 0x000000060a0c7c2b */ /* 0x000fe2000800000c */
[----:B------:R-:W-:Y:S01]  /*1940*/  UMOV UR6, 0x62401315 ;  /* 0x6240131500067882 */ /* 0x000fe20000000000 */
[----:B------:R-:W-:-:S06]  /*1950*/  UMOV UR7, 0x3ec71dee ;  /* 0x3ec71dee00077882 */ /* 0x000fcc0000000000 */
[----:B------:R-:W-:Y:S01]  /*1960*/  DFMA R12, R10, R12, UR6 ;  /* 0x000000060a0c7e2b */ /* 0x000fe2000800000c */
        /* <DEDUP_REMOVED lines=20> */
[----:B------:R-:W-:-:S08]  /*1ab0*/  DFMA R12, R10, R12, UR6 ;  /* 0x000000060a0c7e2b */ /* 0x000fd0000800000c */
[----:B------:R-:W-:-:S08]  /*1ac0*/  DFMA R12, R10, R12, 1 ;  /* 0x3ff000000a0c742b */ /* 0x000fd0000000000c */
[----:B------:R-:W-:-:S10]  /*1ad0*/  DFMA R12, R10, R12, 1 ;  /* 0x3ff000000a0c742b */ /* 0x000fd4000000000c */
[----:B------:R-:W-:Y:S02]  /*1ae0*/  IMAD R11, R6, 0x100000, R13 ;  /* 0x00100000060b7824 */ /* 0x000fe400078e020d */
[----:B------:R-:W-:Y:S01]  /*1af0*/  IMAD.MOV.U32 R10, RZ, RZ, R12 ;  /* 0x000000ffff0a7224 */ /* 0x000fe200078e000c */
[----:B------:R-:W-:Y:S06]  /*1b00*/  @!P0 BRA `(.L_x_26) ;  /* 0x0000000000348947 */ /* 0x000fec0003800000 */
[----:B------:R-:W-:Y:S01]  /*1b10*/  FSETP.GEU.AND P1, PT, |R5|, 4.2275390625, PT ;  /* 0x408748000500780b */ /* 0x000fe20003f2e200 */
[C---:B------:R-:W-:Y:S02]  /*1b20*/  DADD R10, R4.reuse, +INF ;  /* 0x7ff00000040a7429 */ /* 0x040fe40000000000 */
[----:B------:R-:W-:-:S08]  /*1b30*/  DSETP.GEU.AND P0, PT, R4, RZ, PT ;  /* 0x000000ff0400722a */ /* 0x000fd00003f0e000 */
[----:B------:R-:W-:Y:S02]  /*1b40*/  FSEL R10, R10, RZ, P0 ;  /* 0x000000ff0a0a7208 */ /* 0x000fe40000000000 */
[----:B------:R-:W-:Y:S01]  /*1b50*/  @!P1 LEA.HI R0, R6, R6, RZ, 0x1 ;  /* 0x0000000606009211 */ /* 0x000fe200078f08ff */
[----:B------:R-:W-:Y:S01]  /*1b60*/  @!P1 IMAD.MOV.U32 R4, RZ, RZ, R12 ;  /* 0x000000ffff049224 */ /* 0x000fe200078e000c */
[----:B------:R-:W-:Y:S02]  /*1b70*/  FSEL R11, R11, RZ, P0 ;  /* 0x000000ff0b0b7208 */ /* 0x000fe40000000000 */
[----:B------:R-:W-:-:S05]  /*1b80*/  @!P1 SHF.R.S32.HI R5, RZ, 0x1, R0 ;  /* 0x00000001ff059819 */ /* 0x000fca0000011400 */
[----:B------:R-:W-:Y:S01]  /*1b90*/  @!P1 IMAD.IADD R6, R6, 0x1, -R5 ;  /* 0x0000000106069824 */ /* 0x000fe200078e0a05 */
[----:B------:R-:W-:-:S04]  /*1ba0*/  @!P1 LEA R5, R5, R13, 0x14 ;  /* 0x0000000d05059211 */ /* 0x000fc800078ea0ff */
[----:B------:R-:W-:Y:S01]  /*1bb0*/  @!P1 LEA R7, R6, 0x3ff00000, 0x14 ;  /* 0x3ff0000006079811 */ /* 0x000fe200078ea0ff */
[----:B------:R-:W-:-:S06]  /*1bc0*/  @!P1 IMAD.MOV.U32 R6, RZ, RZ, RZ ;  /* 0x000000ffff069224 */ /* 0x000fcc00078e00ff */
[----:B------:R-:W-:-:S11]  /*1bd0*/  @!P1 DMUL R10, R4, R6 ;  /* 0x00000006040a9228 */ /* 0x000fd60000000000 */
.L_x_26:
[----:B------:R-:W-:Y:S05]  /*1be0*/  BSYNC.RECONVERGENT B0 ;  /* 0x0000000000007941 */ /* 0x000fea0003800200 */
.L_x_25:
[----:B------:R-:W0:Y:S02]  /*1bf0*/  LDCU.64 UR6, c[0x0][0x3a0] ;  /* 0x00007400ff0677ac */ /* 0x000e240008000a00 */
[----:B0-----:R-:W-:-:S04]  /*1c00*/  LEA R6, P0, R8, UR6, 0x3 ;  /* 0x0000000608067c11 */ /* 0x001fc8000f8018ff */
[----:B------:R-:W-:-:S05]  /*1c10*/  LEA.HI.X R7, R8, UR7, R9, 0x3, P0 ;  /* 0x0000000708077c11 */ /* 0x000fca00080f1c09 */
[----:B------:R-:W2:Y:S01]  /*1c20*/  LDG.E.64 R4, desc[UR8][R6.64] ;  /* 0x0000000806047981 */ /* 0x000ea2000c1e1b00 */
[----:B------:R-:W-:Y:S01]  /*1c30*/  DMUL R2, R10, R2 ;  /* 0x000000020a027228 */ /* 0x000fe20000000000 */
[----:B------:R-:W-:Y:S01]  /*1c40*/  UMOV UR6, 0x2a77f762 ;  /* 0x2a77f76200067882 */ /* 0x000fe20000000000 */
[----:B------:R-:W-:-:S06]  /*1c50*/  UMOV UR7, 0x3c5d0dba ;  /* 0x3c5d0dba00077882 */ /* 0x000fcc0000000000 */
[----:B--2---:R-:W-:-:S07]  /*1c60*/  DFMA R2, R2, UR6, R4 ;  /* 0x0000000602027c2b */ /* 0x004fce0008000004 */
[----:B------:R-:W-:Y:S01]  /*1c70*/  STG.E.64 desc[UR8][R6.64], R2 ;  /* 0x0000000206007986 */ /* 0x000fe2000c101b08 */
[----:B------:R-:W-:Y:S05]  /*1c80*/  EXIT ;  /* 0x000000000000794d */ /* 0x000fea0003800000 */
        .weak           $__internal_0_$__cuda_sm20_div_rn_f64_full
        .type           $__internal_0_$__cuda_sm20_div_rn_f64_full,@function
        .size           $__internal_0_$__cuda_sm20_div_rn_f64_full,($__internal_1_$__cuda_sm20_div_s64 - $__internal_0_$__cuda_sm20_div_rn_f64_full)
$__internal_0_$__cuda_sm20_div_rn_f64_full:
[C---:B------:R-:W-:Y:S01]  /*1c90*/  FSETP.GEU.AND P0, PT, |R11|.reuse, 1.469367938527859385e-39, PT ;  /* 0x001000000b00780b */ /* 0x040fe20003f0e200 */
[----:B------:R-:W-:Y:S01]  /*1ca0*/  IMAD.MOV.U32 R21, RZ, RZ, 0x1ca00000 ;  /* 0x1ca00000ff157424 */ /* 0x000fe200078e00ff */
[----:B------:R-:W-:Y:S01]  /*1cb0*/  LOP3.LUT R4, R11, 0x800fffff, RZ, 0xc0, !PT ;  /* 0x800fffff0b047812 */ /* 0x000fe200078ec0ff */
[----:B------:R-:W-:Y:S01]  /*1cc0*/  BSSY.RECONVERGENT B1, `(.L_x_27) ;  /* 0x0000054000017945 */ /* 0x000fe20003800200 */
[C---:B------:R-:W-:Y:S02]  /*1cd0*/  FSETP.GEU.AND P2, PT, |R13|.reuse, 1.469367938527859385e-39, PT ;  /* 0x001000000d00780b */ /* 0x040fe40003f4e200 */
[----:B------:R-:W-:Y:S01]  /*1ce0*/  LOP3.LUT R5, R4, 0x3ff00000, RZ, 0xfc, !PT ;  /* 0x3ff0000004057812 */ /* 0x000fe200078efcff */
[----:B------:R-:W-:Y:S01]  /*1cf0*/  IMAD.MOV.U32 R4, RZ, RZ, R10 ;  /* 0x000000ffff047224 */ /* 0x000fe200078e000a */
[----:B------:R-:W-:Y:S02]  /*1d00*/  MOV R16, 0x1 ;  /* 0x0000000100107802 */ /* 0x000fe40000000f00 */
[----:B------:R-:W-:-:S02]  /*1d10*/  LOP3.LUT R20, R13, 0x7ff00000, RZ, 0xc0, !PT ;  /* 0x7ff000000d147812 */ /* 0x000fc400078ec0ff */
[C---:B------:R-:W-:Y:S01]  /*1d20*/  LOP3.LUT R23, R11.reuse, 0x7ff00000, RZ, 0xc0, !PT ;  /* 0x7ff000000b177812 */ /* 0x040fe200078ec0ff */
[----:B------:R-:W-:Y:S01]  /*1d30*/  @!P0 DMUL R4, R10, 8.98846567431157953865e+307 ;  /* 0x7fe000000a048828 */ /* 0x000fe20000000000 */
[----:B------:R-:W-:Y:S02]  /*1d40*/  MOV R22, R20 ;  /* 0x0000001400167202 */ /* 0x000fe40000000f00 */
[C---:B------:R-:W-:Y:S02]  /*1d50*/  ISETP.GE.U32.AND P1, PT, R20.reuse, R23, PT ;  /* 0x000000171400720c */ /* 0x040fe40003f26070 */
[----:B------:R-:W-:Y:S01]  /*1d60*/  @!P2 LOP3.LUT R19, R11, 0x7ff00000, RZ, 0xc0, !PT ;  /* 0x7ff000000b13a812 */ /* 0x000fe200078ec0ff */
[----:B------:R-:W0:Y:S03]  /*1d70*/  MUFU.RCP64H R17, R5 ;  /* 0x0000000500117308 */ /* 0x000e260000001800 */
[----:B------:R-:W-:-:S02]  /*1d80*/  @!P2 ISETP.GE.U32.AND P3, PT, R20, R19, PT ;  /* 0x000000131400a20c */ /* 0x000fc40003f66070 */
[----:B------:R-:W-:Y:S02]  /*1d90*/  @!P0 LOP3.LUT R23, R5, 0x7ff00000, RZ, 0xc0, !PT ;  /* 0x7ff0000005178812 */ /* 0x000fe400078ec0ff */
[----:B------:R-:W-:-:S03]  /*1da0*/  @!P2 SEL R19, R21, 0x63400000, !P3 ;  /* 0x634000001513a807 */ /* 0x000fc60005800000 */
[----:B------:R-:W-:Y:S01]  /*1db0*/  VIADD R27, R23, 0xffffffff ;  /* 0xffffffff171b7836 */ /* 0x000fe20000000000 */
[----:B------:R-:W-:-:S04]  /*1dc0*/  @!P2 LOP3.LUT R24, R19, 0x80000000, R13, 0xf8, !PT ;  /* 0x800000001318a812 */ /* 0x000fc800078ef80d */
[----:B------:R-:W-:Y:S01]  /*1dd0*/  @!P2 LOP3.LUT R25, R24, 0x100000, RZ, 0xfc, !PT ;  /* 0x001000001819a812 */ /* 0x000fe200078efcff */
[----:B------:R-:W-:Y:S01]  /*1de0*/  @!P2 IMAD.MOV.U32 R24, RZ, RZ, RZ ;  /* 0x000000ffff18a224 */ /* 0x000fe200078e00ff */
[----:B0-----:R-:W-:-:S08]  /*1df0*/  DFMA R14, R16, -R4, 1 ;  /* 0x3ff00000100e742b */ /* 0x001fd00000000804 */
[----:B------:R-:W-:-:S08]  /*1e00*/  DFMA R14, R14, R14, R14 ;  /* 0x0000000e0e0e722b */ /* 0x000fd0000000000e */
[----:B------:R-:W-:Y:S01]  /*1e10*/  DFMA R16, R16, R14, R16 ;  /* 0x0000000e1010722b */ /* 0x000fe20000000010 */
[----:B------:R-:W-:Y:S01]  /*1e20*/  SEL R15, R21, 0x63400000, !P1 ;  /* 0x63400000150f7807 */ /* 0x000fe20004800000 */
[----:B------:R-:W-:-:S03]  /*1e30*/  IMAD.MOV.U32 R14, RZ, RZ, R12 ;  /* 0x000000ffff0e7224 */ /* 0x000fc600078e000c */
[----:B------:R-:W-:-:S03]  /*1e40*/  LOP3.LUT R15, R15, 0x800fffff, R13, 0xf8, !PT ;  /* 0x800fffff0f0f7812 */ /* 0x000fc600078ef80d */
[----:B------:R-:W-:-:S03]  /*1e50*/  DFMA R18, R16, -R4, 1 ;  /* 0x3ff000001012742b */ /* 0x000fc60000000804 */
[----:B------:R-:W-:-:S05]  /*1e60*/  @!P2 DFMA R14, R14, 2, -R24 ;  /* 0x400000000e0ea82b */ /* 0x000fca0000000818 */
[----:B------:R-:W-:-:S05]  /*1e70*/  DFMA R16, R16, R18, R16 ;  /* 0x000000121010722b */ /* 0x000fca0000000010 */
[----:B------:R-:W-:-:S03]  /*1e80*/  @!P2 LOP3.LUT R22, R15, 0x7ff00000, RZ, 0xc0, !PT ;  /* 0x7ff000000f16a812 */ /* 0x000fc600078ec0ff */
[----:B------:R-:W-:Y:S02]  /*1e90*/  DMUL R18, R16, R14 ;  /* 0x0000000e10127228 */ /* 0x000fe40000000000 */
[----:B------:R-:W-:-:S05]  /*1ea0*/  VIADD R26, R22, 0xffffffff ;  /* 0xffffffff161a7836 */ /* 0x000fca0000000000 */
[----:B------:R-:W-:Y:S01]  /*1eb0*/  ISETP.GT.U32.AND P0, PT, R26, 0x7feffffe, PT ;  /* 0x7feffffe1a00780c */ /* 0x000fe20003f04070 */
[----:B------:R-:W-:-:S03]  /*1ec0*/  DFMA R24, R18, -R4, R14 ;  /* 0x800000041218722b */ /* 0x000fc6000000000e */
[----:B------:R-:W-:-:S05]  /*1ed0*/  ISETP.GT.U32.OR P0, PT, R27, 0x7feffffe, P0 ;  /* 0x7feffffe1b00780c */ /* 0x000fca0000704470 */
[----:B------:R-:W-:-:S08]  /*1ee0*/  DFMA R16, R16, R24, R18 ;  /* 0x000000181010722b */ /* 0x000fd00000000012 */
[----:B------:R-:W-:Y:S05]  /*1ef0*/  @P0 BRA `(.L_x_28) ;  /* 0x00000000006c0947 */ /* 0x000fea0003800000 */
[----:B------:R-:W-:-:S04]  /*1f00*/  LOP3.LUT R13, R11, 0x7ff00000, RZ, 0xc0, !PT ;  /* 0x7ff000000b0d7812 */ /* 0x000fc800078ec0ff */
[CC--:B------:R-:W-:Y:S02]  /*1f10*/  VIADDMNMX R12, R20.reuse, -R13.reuse, 0xb9600000, !PT ;  /* 0xb9600000140c7446 */ /* 0x0c0fe4000780090d */
[----:B------:R-:W-:Y:S01]  /*1f20*/  ISETP.GE.U32.AND P0, PT, R20, R13, PT ;  /* 0x0000000d1400720c */ /* 0x000fe20003f06070 */
[----:B------:R-:W-:Y:S01]  /*1f30*/  IMAD.MOV.U32 R20, RZ, RZ, RZ ;  /* 0x000000ffff147224 */ /* 0x000fe200078e00ff */
[----:B------:R-:W-:Y:S02]  /*1f40*/  VIMNMX R12, PT, PT, R12, 0x46a00000, PT ;  /* 0x46a000000c0c7848 */ /* 0x000fe40003fe0100 */
[----:B------:R-:W-:-:S05]  /*1f50*/  SEL R21, R21, 0x63400000, !P0 ;  /* 0x6340000015157807 */ /* 0x000fca0004000000 */
[----:B------:R-:W-:-:S05]  /*1f60*/  IMAD.IADD R12, R12, 0x1, -R21 ;  /* 0x000000010c0c7824 */ /* 0x000fca00078e0a15 */
[----:B------:R-:W-:-:S06]  /*1f70*/  IADD3 R21, PT, PT, R12, 0x7fe00000, RZ ;  /* 0x7fe000000c157810 */ /* 0x000fcc0007ffe0ff */
[----:B------:R-:W-:-:S10]  /*1f80*/  DMUL R18, R16, R20 ;  /* 0x0000001410127228 */ /* 0x000fd40000000000 */
[----:B------:R-:W-:-:S13]  /*1f90*/  FSETP.GTU.AND P0, PT, |R19|, 1.469367938527859385e-39, PT ;  /* 0x001000001300780b */ /* 0x000fda0003f0c200 */
[----:B------:R-:W-:Y:S05]  /*1fa0*/  @P0 BRA `(.L_x_29) ;  /* 0x0000000000940947 */ /* 0x000fea0003800000 */
[----:B------:R-:W-:Y:S01]  /*1fb0*/  DFMA R4, R16, -R4, R14 ;  /* 0x800000041004722b */ /* 0x000fe2000000000e */
[----:B------:R-:W-:-:S09]  /*1fc0*/  IMAD.MOV.U32 R20, RZ, RZ, RZ ;  /* 0x000000ffff147224 */ /* 0x000fd200078e00ff */
[C---:B------:R-:W-:Y:S02]  /*1fd0*/  FSETP.NEU.AND P0, PT, R5.reuse, RZ, PT ;  /* 0x000000ff0500720b */ /* 0x040fe40003f0d000 */
[----:B------:R-:W-:-:S04]  /*1fe0*/  LOP3.LUT R11, R5, 0x80000000, R11, 0x48, !PT ;  /* 0x80000000050b7812 */ /* 0x000fc800078e480b */
[----:B------:R-:W-:-:S07]  /*1ff0*/  LOP3.LUT R21, R11, R21, RZ, 0xfc, !PT ;  /* 0x000000150b157212 */ /* 0x000fce00078efcff */
[----:B------:R-:W-:Y:S05]  /*2000*/  @!P0 BRA `(.L_x_29) ;  /* 0x00000000007c8947 */ /* 0x000fea0003800000 */
[----:B------:R-:W-:Y:S01]  /*2010*/  IMAD.MOV R5, RZ, RZ, -R12 ;  /* 0x000000ffff057224 */ /* 0x000fe200078e0a0c */
[----:B------:R-:W-:-:S06]  /*2020*/  MOV R4, RZ ;  /* 0x000000ff00047202 */ /* 0x000fcc0000000f00 */
[----:B------:R-:W-:Y:S02]  /*2030*/  DFMA R4, R18, -R4, R16 ;  /* 0x800000041204722b */ /* 0x000fe40000000010 */
[----:B------:R-:W-:-:S04]  /*2040*/  DMUL.RP R16, R16, R20 ;  /* 0x0000001410107228 */ /* 0x000fc80000008000 */
[----:B------:R-:W-:-:S04]  /*2050*/  IADD3 R4, PT, PT, -R12, -0x43300000, RZ ;  /* 0xbcd000000c047810 */ /* 0x000fc80007ffe1ff */
[----:B------:R-:W-:Y:S02]  /*2060*/  FSETP.NEU.AND P0, PT, |R5|, R4, PT ;  /* 0x000000040500720b */ /* 0x000fe40003f0d200 */
[----:B------:R-:W-:Y:S02]  /*2070*/  LOP3.LUT R11, R17, R11, RZ, 0x3c, !PT ;  /* 0x0000000b110b7212 */ /* 0x000fe400078e3cff */
[----:B------:R-:W-:Y:S02]  /*2080*/  FSEL R18, R16, R18, !P0 ;  /* 0x0000001210127208 */ /* 0x000fe40004000000 */
[----:B------:R-:W-:Y:S01]  /*2090*/  FSEL R19, R11, R19, !P0 ;  /* 0x000000130b137208 */ /* 0x000fe20004000000 */
[----:B------:R-:W-:Y:S06]  /*20a0*/  BRA `(.L_x_29) ;  /* 0x0000000000547947 */ /* 0x000fec0003800000 */
.L_x_28:
[----:B------:R-:W-:-:S14]  /*20b0*/  DSETP.NAN.AND P0, PT, R12, R12, PT ;  /* 0x0000000c0c00722a */ /* 0x000fdc0003f08000 */
[----:B------:R-:W-:Y:S05]  /*20c0*/  @P0 BRA `(.L_x_30) ;  /* 0x0000000000440947 */ /* 0x000fea0003800000 */
[----:B------:R-:W-:-:S14]  /*20d0*/  DSETP.NAN.AND P0, PT, R10, R10, PT ;  /* 0x0000000a0a00722a */ /* 0x000fdc0003f08000 */
[----:B------:R-:W-:Y:S05]  /*20e0*/  @P0 BRA `(.L_x_31) ;  /* 0x0000000000300947 */ /* 0x000fea0003800000 */
[----:B------:R-:W-:Y:S01]  /*20f0*/  ISETP.NE.AND P0, PT, R22, R23, PT ;  /* 0x000000171600720c */ /* 0x000fe20003f05270 */
[----:B------:R-:W-:Y:S02]  /*2100*/  IMAD.MOV.U32 R18, RZ, RZ, 0x0 ;  /* 0x00000000ff127424 */ /* 0x000fe400078e00ff */
[----:B------:R-:W-:-:S10]  /*2110*/  IMAD.MOV.U32 R19, RZ, RZ, -0x80000 ;  /* 0xfff80000ff137424 */ /* 0x000fd400078e00ff */
[----:B------:R-:W-:Y:S05]  /*2120*/  @!P0 BRA `(.L_x_29) ;  /* 0x0000000000348947 */ /* 0x000fea0003800000 */
[----:B------:R-:W-:Y:S02]  /*2130*/  ISETP.NE.AND P0, PT, R22, 0x7ff00000, PT ;  /* 0x7ff000001600780c */ /* 0x000fe40003f05270 */
[----:B------:R-:W-:Y:S02]  /*2140*/  LOP3.LUT R19, R13, 0x80000000, R11, 0x48, !PT ;  /* 0x800000000d137812 */ /* 0x000fe400078e480b */
[----:B------:R-:W-:-:S13]  /*2150*/  ISETP.EQ.OR P0, PT, R23, RZ, !P0 ;  /* 0x000000ff1700720c */ /* 0x000fda0004702670 */
[----:B------:R-:W-:Y:S01]  /*2160*/  @P0 LOP3.LUT R4, R19, 0x7ff00000, RZ, 0xfc, !PT ;  /* 0x7ff0000013040812 */ /* 0x000fe200078efcff */
[----:B------:R-:W-:Y:S01]  /*2170*/  @!P0 IMAD.MOV.U32 R18, RZ, RZ, RZ ;  /* 0x000000ffff128224 */ /* 0x000fe200078e00ff */
[----:B------:R-:W-:-:S03]  /*2180*/  @P0 MOV R18, RZ ;  /* 0x000000ff00120202 */ /* 0x000fc60000000f00 */
[----:B------:R-:W-:Y:S01]  /*2190*/  @P0 IMAD.MOV.U32 R19, RZ, RZ, R4 ;  /* 0x000000ffff130224 */ /* 0x000fe200078e0004 */
[----:B------:R-:W-:Y:S06]  /*21a0*/  BRA `(.L_x_29) ;  /* 0x0000000000147947 */ /* 0x000fec0003800000 */
.L_x_31:
[----:B------:R-:W-:Y:S01]  /*21b0*/  LOP3.LUT R19, R11, 0x80000, RZ, 0xfc, !PT ;  /* 0x000800000b137812 */ /* 0x000fe200078efcff */
[----:B------:R-:W-:Y:S01]  /*21c0*/  IMAD.MOV.U32 R18, RZ, RZ, R10 ;  /* 0x000000ffff127224 */ /* 0x000fe200078e000a */
[----:B------:R-:W-:Y:S06]  /*21d0*/  BRA `(.L_x_29) ;  /* 0x0000000000087947 */ /* 0x000fec0003800000 */
.L_x_30:
[----:B------:R-:W-:Y:S01]  /*21e0*/  LOP3.LUT R19, R13, 0x80000, RZ, 0xfc, !PT ;  /* 0x000800000d137812 */ /* 0x000fe200078efcff */
[----:B------:R-:W-:-:S07]  /*21f0*/  IMAD.MOV.U32 R18, RZ, RZ, R12 ;  /* 0x000000ffff127224 */ /* 0x000fce00078e000c */
.L_x_29:
[----:B------:R-:W-:Y:S05]  /*2200*/  BSYNC.RECONVERGENT B1 ;  /* 0x0000000000017941 */ /* 0x000fea0003800200 */
.L_x_27:
[----:B------:R-:W-:Y:S01]  /*2210*/  MOV R4, R0 ;  /* 0x0000000000047202 */ /* 0x000fe20000000f00 */
[----:B------:R-:W-:-:S04]  /*2220*/  IMAD.MOV.U32 R5, RZ, RZ, 0x0 ;  /* 0x00000000ff057424 */ /* 0x000fc800078e00ff */
[----:B------:R-:W-:Y:S05]  /*2230*/  RET.REL.NODEC R4 `(_Z11gamma_cyclelddPdS_S_S_) ;  /* 0xffffffdc04707950 */ /* 0x000fea0003c3ffff */
        .weak           $__internal_1_$__cuda_sm20_div_s64
        .type           $__internal_1_$__cuda_sm20_div_s64,@function
        .size           $__internal_1_$__cuda_sm20_div_s64,($__internal_2_$__cuda_sm20_div_u64 - $__internal_1_$__cuda_sm20_div_s64)
$__internal_1_$__cuda_sm20_div_s64:
[-C--:B------:R-:W-:Y:S02]  /*2240*/  IADD3 R21, P1, PT, RZ, -R6.reuse, RZ ;  /* 0x80000006ff157210 */ /* 0x080fe40007f3e0ff */
[----:B------:R-:W-:Y:S02]  /*2250*/  ISETP.GE.AND P0, PT, R5, RZ, PT ;  /* 0x000000ff0500720c */ /* 0x000fe40003f06270 */
[----:B------:R-:W-:Y:S01]  /*2260*/  ISETP.GE.AND P3, PT, R24, RZ, PT ;  /* 0x000000ff1800720c */ /* 0x000fe20003f66270 */
[----:B------:R-:W-:Y:S01]  /*2270*/  IMAD.X R18, RZ, RZ, ~R5, P1 ;  /* 0x000000ffff127224 */ /* 0x000fe200008e0e05 */
[----:B------:R-:W-:-:S04]  /*2280*/  SEL R20, R21, R6, !P0 ;  /* 0x0000000615147207 */ /* 0x000fc80004000000 */
[----:B------:R-:W-:-:S04]  /*2290*/  SEL R21, R18, R5, !P0 ;  /* 0x0000000512157207 */ /* 0x000fc80004000000 */
[----:B------:R-:W0:Y:S08]  /*22a0*/  I2F.U64.RP R25, R20 ;  /* 0x0000001400197312 */ /* 0x000e300000309000 */
[----:B0-----:R-:W0:Y:S02]  /*22b0*/  MUFU.RCP R25, R25 ;  /* 0x0000001900197308 */ /* 0x001e240000001000 */
[----:B0-----:R-:W-:-:S06]  /*22c0*/  VIADD R18, R25, 0x1ffffffe ;  /* 0x1ffffffe19127836 */ /* 0x001fcc0000000000 */
[----:B------:R-:W0:Y:S02]  /*22d0*/  F2I.U64.TRUNC R18, R18 ;  /* 0x0000001200127311 */ /* 0x000e24000020d800 */
[----:B0-----:R-:W-:-:S04]  /*22e0*/  IMAD.WIDE.U32 R22, R18, R20, RZ ;  /* 0x0000001412167225 */ /* 0x001fc800078e00ff */
[----:B------:R-:W-:Y:S01]  /*22f0*/  IMAD R23, R18, R21, R23 ;  /* 0x0000001512177224 */ /* 0x000fe200078e0217 */
[----:B------:R-:W-:-:S03]  /*2300*/  IADD3 R7, P0, PT, RZ, -R22, RZ ;  /* 0x80000016ff077210 */ /* 0x000fc60007f1e0ff */
[----:B------:R-:W-:Y:S02]  /*2310*/  IMAD R23, R19, R20, R23 ;  /* 0x0000001413177224 */ /* 0x000fe400078e0217 */
[----:B------:R-:W-:-:S03]  /*2320*/  IMAD.HI.U32 R22, R18, R7, RZ ;  /* 0x0000000712167227 */ /* 0x000fc600078e00ff */
[----:B------:R-:W-:Y:S01]  /*2330*/  IADD3.X R27, PT, PT, RZ, ~R23, RZ, P0, !PT ;  /* 0x80000017ff1b7210 */ /* 0x000fe200007fe4ff */
[----:B------:R-:W-:-:S04]  /*2340*/  IMAD.MOV.U32 R23, RZ, RZ, R18 ;  /* 0x000000ffff177224 */ /* 0x000fc800078e0012 */
[----:B------:R-:W-:-:S04]  /*2350*/  IMAD.WIDE.U32 R22, P0, R18, R27, R22 ;  /* 0x0000001b12167225 */ /* 0x000fc80007800016 */
[C---:B------:R-:W-:Y:S02]  /*2360*/  IMAD R29, R19.reuse, R27, RZ ;  /* 0x0000001b131d7224 */ /* 0x040fe400078e02ff */
[----:B------:R-:W-:-:S04]  /*2370*/  IMAD.HI.U32 R22, P1, R19, R7, R22 ;  /* 0x0000000713167227 */ /* 0x000fc80007820016 */
[----:B------:R-:W-:Y:S01]  /*2380*/  IMAD.HI.U32 R25, R19, R27, RZ ;  /* 0x0000001b13197227 */ /* 0x000fe200078e00ff */
[----:B------:R-:W-:-:S03]  /*2390*/  IADD3 R23, P2, PT, R29, R22, RZ ;  /* 0x000000161d177210 */ /* 0x000fc60007f5e0ff */
[----:B------:R-:W-:Y:S02]  /*23a0*/  IMAD.X R25, R25, 0x1, R19, P0 ;  /* 0x0000000119197824 */ /* 0x000fe400000e0613 */
[----:B------:R-:W-:-:S03]  /*23b0*/  IMAD.WIDE.U32 R18, R23, R20, RZ ;  /* 0x0000001417127225 */ /* 0x000fc600078e00ff */
[----:B------:R-:W-:Y:S01]  /*23c0*/  IADD3.X R25, PT, PT, RZ, RZ, R25, P2, P1 ;  /* 0x000000ffff197210 */ /* 0x000fe200017e2419 */
[----:B------:R-:W-:Y:S01]  /*23d0*/  IMAD R7, R23, R21, R19 ;  /* 0x0000001517077224 */ /* 0x000fe200078e0213 */
[----:B------:R-:W-:-:S03]  /*23e0*/  IADD3 R19, P0, PT, RZ, -R18, RZ ;  /* 0x80000012ff137210 */ /* 0x000fc60007f1e0ff */
[----:B------:R-:W-:Y:S02]  /*23f0*/  IMAD R7, R25, R20, R7 ;  /* 0x0000001419077224 */ /* 0x000fe400078e0207 */
[----:B------:R-:W-:-:S04]  /*2400*/  IMAD.HI.U32 R22, R23, R19, RZ ;  /* 0x0000001317167227 */ /* 0x000fc800078e00ff */
[----:B------:R-:W-:Y:S01]  /*2410*/  IMAD.X R18, RZ, RZ, ~R7, P0 ;  /* 0x000000ffff127224 */ /* 0x000fe200000e0e07 */
[----:B------:R-:W-:-:S03]  /*2420*/  IADD3 R7, P4, PT, RZ, -R0, RZ ;  /* 0x80000000ff077210 */ /* 0x000fc60007f9e0ff */
[----:B------:R-:W-:Y:S01]  /*2430*/  IMAD.WIDE.U32 R22, P0, R23, R18, R22 ;  /* 0x0000001217167225 */ /* 0x000fe20007800016 */
[----:B------:R-:W-:-:S03]  /*2440*/  SEL R7, R7, R0, !P3 ;  /* 0x0000000007077207 */ /* 0x000fc60005800000 */
[----:B------:R-:W-:Y:S01]  /*2450*/  IMAD.HI.U32 R22, P1, R25, R19, R22 ;  /* 0x0000001319167227 */ /* 0x000fe20007820016 */
[----:B------:R-:W-:-:S03]  /*2460*/  IADD3.X R23, PT, PT, RZ, ~R24, RZ, P4, !PT ;  /* 0x80000018ff177210 */ /* 0x000fc600027fe4ff */
[----:B------:R-:W-:Y:S01]  /*2470*/  IMAD R19, R25, R18, RZ ;  /* 0x0000001219137224 */ /* 0x000fe200078e02ff */
[----:B------:R-:W-:Y:S01]  /*2480*/  SEL R23, R23, R24, !P3 ;  /* 0x0000001817177207 */ /* 0x000fe20005800000 */
[----:B------:R-:W-:-:S03]  /*2490*/  IMAD.HI.U32 R18, R25, R18, RZ ;  /* 0x0000001219127227 */ /* 0x000fc600078e00ff */
[----:B------:R-:W-:Y:S01]  /*24a0*/  IADD3 R0, P2, PT, R19, R22, RZ ;  /* 0x0000001613007210 */ /* 0x000fe20007f5e0ff */
[----:B------:R-:W-:Y:S02]  /*24b0*/  IMAD.X R25, R18, 0x1, R25, P0 ;  /* 0x0000000112197824 */ /* 0x000fe400000e0619 */
[----:B------:R-:W-:Y:S02]  /*24c0*/  IMAD.MOV.U32 R19, RZ, RZ, RZ ;  /* 0x000000ffff137224 */ /* 0x000fe400078e00ff */
[----:B------:R-:W-:Y:S01]  /*24d0*/  IMAD.HI.U32 R18, R0, R7, RZ ;  /* 0x0000000700127227 */ /* 0x000fe200078e00ff */
[----:B------:R-:W-:-:S03]  /*24e0*/  IADD3.X R22, PT, PT, RZ, RZ, R25, P2, P1 ;  /* 0x000000ffff167210 */ /* 0x000fc600017e2419 */
[----:B------:R-:W-:-:S04]  /*24f0*/  IMAD.WIDE.U32 R18, R0, R23, R18 ;  /* 0x0000001700127225 */ /* 0x000fc800078e0012 */
[C---:B------:R-:W-:Y:S02]  /*2500*/  IMAD R25, R22.reuse, R23, RZ ;  /* 0x0000001716197224 */ /* 0x040fe400078e02ff */
[----:B------:R-:W-:-:S04]  /*2510*/  IMAD.HI.U32 R18, P0, R22, R7, R18 ;  /* 0x0000000716127227 */ /* 0x000fc80007800012 */
[----:B------:R-:W-:Y:S01]  /*2520*/  IMAD.HI.U32 R27, R22, R23, RZ ;  /* 0x00000017161b7227 */ /* 0x000fe200078e00ff */
[----:B------:R-:W-:-:S03]  /*2530*/  IADD3 R25, P1, PT, R25, R18, RZ ;  /* 0x0000001219197210 */ /* 0x000fc60007f3e0ff */
[----:B------:R-:W-:Y:S02]  /*2540*/  IMAD.X R27, RZ, RZ, R27, P0 ;  /* 0x000000ffff1b7224 */ /* 0x000fe400000e061b */
[----:B------:R-:W-:-:S03]  /*2550*/  IMAD.WIDE.U32 R18, R25, R20, RZ ;  /* 0x0000001419127225 */ /* 0x000fc600078e00ff */
[----:B------:R-:W-:Y:S01]  /*2560*/  IADD3.X R27, PT, PT, RZ, R27, RZ, P1, !PT ;  /* 0x0000001bff1b7210 */ /* 0x000fe20000ffe4ff */
[----:B------:R-:W-:Y:S01]  /*2570*/  IMAD R0, R25, R21, R19 ;  /* 0x0000001519007224 */ /* 0x000fe200078e0213 */
[----:B------:R-:W-:-:S03]  /*2580*/  IADD3 R29, P1, PT, -R18, R7, RZ ;  /* 0x00000007121d7210 */ /* 0x000fc60007f3e1ff */
[-C--:B------:R-:W-:Y:S01]  /*2590*/  IMAD R0, R27, R20.reuse, R0 ;  /* 0x000000141b007224 */ /* 0x080fe200078e0200 */
[----:B------:R-:W-:-:S03]  /*25a0*/  ISETP.GE.U32.AND P0, PT, R29, R20, PT ;  /* 0x000000141d00720c */ /* 0x000fc60003f06070 */
[----:B------:R-:W-:Y:S01]  /*25b0*/  IMAD.X R23, R23, 0x1, ~R0, P1 ;  /* 0x0000000117177824 */ /* 0x000fe200008e0e00 */
[----:B------:R-:W-:Y:S02]  /*25c0*/  IADD3 R7, P1, PT, R29, -R20, RZ ;  /* 0x800000141d077210 */ /* 0x000fe40007f3e0ff */
[----:B------:R-:W-:Y:S02]  /*25d0*/  IADD3 R0, P2, PT, R25, 0x1, RZ ;  /* 0x0000000119007810 */ /* 0x000fe40007f5e0ff */
[C---:B------:R-:W-:Y:S01]  /*25e0*/  ISETP.GE.U32.AND.EX P0, PT, R23.reuse, R21, PT, P0 ;  /* 0x000000151700720c */ /* 0x040fe20003f06100 */
[----:B------:R-:W-:Y:S02]  /*25f0*/  IMAD.X R19, R23, 0x1, ~R21, P1 ;  /* 0x0000000117137824 */ /* 0x000fe400008e0e15 */
[----:B------:R-:W-:Y:S01]  /*2600*/  IMAD.X R18, RZ, RZ, R27, P2 ;  /* 0x000000ffff127224 */ /* 0x000fe200010e061b */
[----:B------:R-:W-:Y:S02]  /*2610*/  SEL R7, R7, R29, P0 ;  /* 0x0000001d07077207 */ /* 0x000fe40000000000 */
[----:B------:R-:W-:-:S02]  /*2620*/  SEL R19, R19, R23, P0 ;  /* 0x0000001713137207 */ /* 0x000fc40000000000 */
[----:B------:R-:W-:Y:S02]  /*2630*/  SEL R25, R0, R25, P0 ;  /* 0x0000001900197207 */ /* 0x000fe40000000000 */
[----:B------:R-:W-:Y:S02]  /*2640*/  ISETP.GE.U32.AND P1, PT, R7, R20, PT ;  /* 0x000000140700720c */ /* 0x000fe40003f26070 */
[----:B------:R-:W-:Y:S02]  /*2650*/  SEL R18, R18, R27, P0 ;  /* 0x0000001b12127207 */ /* 0x000fe40000000000 */
[----:B------:R-:W-:Y:S02]  /*2660*/  IADD3 R0, P2, PT, R25, 0x1, RZ ;  /* 0x0000000119007810 */ /* 0x000fe40007f5e0ff */
[----:B------:R-:W-:Y:S02]  /*2670*/  ISETP.GE.U32.AND.EX P0, PT, R19, R21, PT, P1 ;  /* 0x000000151300720c */ /* 0x000fe40003f06110 */
[----:B------:R-:W-:-:S02]  /*2680*/  IADD3.X R21, PT, PT, RZ, R18, RZ, P2, !PT ;  /* 0x00000012ff157210 */ /* 0x000fc400017fe4ff */
[----:B------:R-:W-:Y:S02]  /*2690*/  SEL R0, R0, R25, P0 ;  /* 0x0000001900007207 */ /* 0x000fe40000000000 */
[----:B------:R-:W-:Y:S02]  /*26a0*/  SEL R21, R21, R18, P0 ;  /* 0x0000001215157207 */ /* 0x000fe40000000000 */
[----:B------:R-:W-:Y:S02]  /*26b0*/  IADD3 R7, P2, PT, RZ, -R0, RZ ;  /* 0x80000000ff077210 */ /* 0x000fe40007f5e0ff */
[----:B------:R-:W-:Y:S02]  /*26c0*/  LOP3.LUT R19, R5, R24, RZ, 0x3c, !PT ;  /* 0x0000001805137212 */ /* 0x000fe400078e3cff */
[----:B------:R-:W-:Y:S01]  /*26d0*/  ISETP.NE.U32.AND P0, PT, R6, RZ, PT ;  /* 0x000000ff0600720c */ /* 0x000fe20003f05070 */
[----:B------:R-:W-:Y:S01]  /*26e0*/  IMAD.X R6, RZ, RZ, ~R21, P2 ;  /* 0x000000ffff067224 */ /* 0x000fe200010e0e15 */
[----:B------:R-:W-:-:S02]  /*26f0*/  ISETP.GE.AND P1, PT, R19, RZ, PT ;  /* 0x000000ff1300720c */ /* 0x000fc40003f26270 */
[----:B------:R-:W-:Y:S02]  /*2700*/  ISETP.NE.AND.EX P0, PT, R5, RZ, PT, P0 ;  /* 0x000000ff0500720c */ /* 0x000fe40003f05300 */
[----:B------:R-:W-:Y:S01]  /*2710*/  SEL R0, R7, R0, !P1 ;  /* 0x0000000007007207 */ /* 0x000fe20004800000 */
[----:B------:R-:W-:Y:S01]  /*2720*/  IMAD.MOV.U32 R7, RZ, RZ, 0x0 ;  /* 0x00000000ff077424 */ /* 0x000fe200078e00ff */
[----:B------:R-:W-:Y:S01]  /*2730*/  SEL R21, R6, R21, !P1 ;  /* 0x0000001506157207 */ /* 0x000fe20004800000 */
[----:B------:R-:W-:Y:S01]  /*2740*/  IMAD.MOV.U32 R6, RZ, RZ, R2 ;  /* 0x000000ffff067224 */ /* 0x000fe200078e0002 */
[----:B------:R-:W-:Y:S02]  /*2750*/  SEL R0, R0, 0xffffffff, P0 ;  /* 0xffffffff00007807 */ /* 0x000fe40000000000 */
[----:B------:R-:W-:Y:S01]  /*2760*/  SEL R21, R21, 0xffffffff, P0 ;  /* 0xffffffff15157807 */ /* 0x000fe20000000000 */
[----:B------:R-:W-:Y:S06]  /*2770*/  RET.REL.NODEC R6 `(_Z11gamma_cyclelddPdS_S_S_) ;  /* 0xffffffd806207950 */ /* 0x000fec0003c3ffff */
        .weak           $__internal_2_$__cuda_sm20_div_u64
        .type           $__internal_2_$__cuda_sm20_div_u64,@function
        .size           $__internal_2_$__cuda_sm20_div_u64,($__internal_3_$__cuda_sm20_dsqrt_rn_f64_mediumpath_v1 - $__internal_2_$__cuda_sm20_div_u64)
$__internal_2_$__cuda_sm20_div_u64:
[----:B------:R-:W-:Y:S01]  /*2780*/  UMOV UR4, UR12 ;  /* 0x0000000c00047c82 */ /* 0x000fe20008000000 */
[----:B------:R-:W-:Y:S02]  /*2790*/  UMOV UR5, UR7 ;  /* 0x0000000700057c82 */ /* 0x000fe40008000000 */
[----:B------:R-:W0:Y:S08]  /*27a0*/  I2F.U64.RP R14, UR4 ;  /* 0x00000004000e7d12 */ /* 0x000e300008309000 */
[----:B0-----:R-:W0:Y:S02]  /*27b0*/  MUFU.RCP R14, R14 ;  /* 0x0000000e000e7308 */ /* 0x001e240000001000 */
[----:B0-----:R-:W-:-:S06]  /*27c0*/  IADD3 R4, PT, PT, R14, 0x1ffffffe, RZ ;  /* 0x1ffffffe0e047810 */ /* 0x001fcc0007ffe0ff */
[----:B------:R-:W0:Y:S02]  /*27d0*/  F2I.U64.TRUNC R4, R4 ;  /* 0x0000000400047311 */ /* 0x000e24000020d800 */
[----:B0-----:R-:W-:-:S04]  /*27e0*/  IMAD.WIDE.U32 R6, R4, UR12, RZ ;  /* 0x0000000c04067c25 */ /* 0x001fc8000f8e00ff */
[----:B------:R-:W-:Y:S01]  /*27f0*/  IMAD R7, R4, UR7, R7 ;  /* 0x0000000704077c24 */ /* 0x000fe2000f8e0207 */
[----:B------:R-:W-:-:S03]  /*2800*/  IADD3 R15, P0, PT, RZ, -R6, RZ ;  /* 0x80000006ff0f7210 */ /* 0x000fc60007f1e0ff */
[----:B------:R-:W-:Y:S02]  /*2810*/  IMAD R7, R5, UR12, R7 ;  /* 0x0000000c05077c24 */ /* 0x000fe4000f8e0207 */
[----:B------:R-:W-:-:S04]  /*2820*/  IMAD.HI.U32 R6, R4, R15, RZ ;  /* 0x0000000f04067227 */ /* 0x000fc800078e00ff */
[----:B------:R-:W-:Y:S02]  /*2830*/  IMAD.X R17, RZ, RZ, ~R7, P0 ;  /* 0x000000ffff117224 */ /* 0x000fe400000e0e07 */
[----:B------:R-:W-:Y:S02]  /*2840*/  IMAD.MOV.U32 R7, RZ, RZ, R4 ;  /* 0x000000ffff077224 */ /* 0x000fe400078e0004 */
[-C--:B------:R-:W-:Y:S02]  /*2850*/  IMAD R19, R5, R17.reuse, RZ ;  /* 0x0000001105137224 */ /* 0x080fe400078e02ff */
[----:B------:R-:W-:-:S04]  /*2860*/  IMAD.WIDE.U32 R6, P0, R4, R17, R6 ;  /* 0x0000001104067225 */ /* 0x000fc80007800006 */
[----:B------:R-:W-:-:S04]  /*2870*/  IMAD.HI.U32 R17, R5, R17, RZ ;  /* 0x0000001105117227 */ /* 0x000fc800078e00ff */
[----:B------:R-:W-:-:S05]  /*2880*/  IMAD.HI.U32 R6, P1, R5, R15, R6 ;  /* 0x0000000f05067227 */ /* 0x000fca0007820006 */
[----:B------:R-:W-:Y:S01]  /*2890*/  IADD3 R7, P2, PT, R19, R6, RZ ;  /* 0x0000000613077210 */ /* 0x000fe20007f5e0ff */
[----:B------:R-:W-:-:S04]  /*28a0*/  IMAD.X R6, R17, 0x1, R5, P0 ;  /* 0x0000000111067824 */ /* 0x000fc800000e0605 */
[----:B------:R-:W-:Y:S01]  /*28b0*/  IMAD.WIDE.U32 R4, R7, UR12, RZ ;  /* 0x0000000c07047c25 */ /* 0x000fe2000f8e00ff */
[----:B------:R-:W-:-:S03]  /*28c0*/  IADD3.X R15, PT, PT, RZ, RZ, R6, P2, P1 ;  /* 0x000000ffff0f7210 */ /* 0x000fc600017e2406 */
[----:B------:R-:W-:Y:S01]  /*28d0*/  IMAD R6, R7, UR7, R5 ;  /* 0x0000000707067c24 */ /* 0x000fe2000f8e0205 */
[----:B------:R-:W-:-:S03]  /*28e0*/  IADD3 R5, P0, PT, RZ, -R4, RZ ;  /* 0x80000004ff057210 */ /* 0x000fc60007f1e0ff */
[----:B------:R-:W-:Y:S02]  /*28f0*/  IMAD R4, R15, UR12, R6 ;  /* 0x0000000c0f047c24 */ /* 0x000fe4000f8e0206 */
[----:B------:R-:W-:-:S03]  /*2900*/  IMAD.HI.U32 R6, R7, R5, RZ ;  /* 0x0000000507067227 */ /* 0x000fc600078e00ff */
[----:B------:R-:W-:-:S05]  /*2910*/  IADD3.X R4, PT, PT, RZ, ~R4, RZ, P0, !PT ;  /* 0x80000004ff047210 */ /* 0x000fca00007fe4ff */
[----:B------:R-:W-:-:S04]  /*2920*/  IMAD.WIDE.U32 R6, P0, R7, R4, R6 ;  /* 0x0000000407067225 */ /* 0x000fc80007800006 */
[C---:B------:R-:W-:Y:S02]  /*2930*/  IMAD R14, R15.reuse, R4, RZ ;  /* 0x000000040f0e7224 */ /* 0x040fe400078e02ff */
[----:B------:R-:W-:-:S04]  /*2940*/  IMAD.HI.U32 R7, P1, R15, R5, R6 ;  /* 0x000000050f077227 */ /* 0x000fc80007820006 */
[----:B------:R-:W-:Y:S01]  /*2950*/  IMAD.HI.U32 R6, R15, R4, RZ ;  /* 0x000000040f067227 */ /* 0x000fe200078e00ff */
[----:B------:R-:W-:-:S03]  /*2960*/  IADD3 R7, P2, PT, R14, R7, RZ ;  /* 0x000000070e077210 */ /* 0x000fc60007f5e0ff */
[----:B------:R-:W-:Y:S02]  /*2970*/  IMAD.X R15, R6, 0x1, R15, P0 ;  /* 0x00000001060f7824 */ /* 0x000fe400000e060f */
[----:B------:R-:W-:-:S03]  /*2980*/  IMAD.HI.U32 R4, R7, R10, RZ ;  /* 0x0000000a07047227 */ /* 0x000fc600078e00ff */
[----:B------:R-:W-:Y:S01]  /*2990*/  IADD3.X R15, PT, PT, RZ, RZ, R15, P2, P1 ;  /* 0x000000ffff0f7210 */ /* 0x000fe200017e240f */
[----:B------:R-:W-:Y:S02]  /*29a0*/  IMAD.MOV.U32 R5, RZ, RZ, RZ ;  /* 0x000000ffff057224 */ /* 0x000fe400078e00ff */
[----:B------:R-:W-:-:S04]  /*29b0*/  IMAD.WIDE.U32 R4, RZ, R7, R4 ;  /* 0x00000007ff047225 */ /* 0x000fc800078e0004 */
[----:B------:R-:W-:-:S04]  /*29c0*/  IMAD.HI.U32 R4, P0, R15, R10, R4 ;  /* 0x0000000a0f047227 */ /* 0x000fc80007800004 */
[----:B------:R-:W-:Y:S01]  /*29d0*/  IMAD.X R6, RZ, RZ, RZ, P0 ;  /* 0x000000ffff067224 */ /* 0x000fe200000e06ff */
[----:B------:R-:W-:-:S04]  /*29e0*/  IADD3 R7, P1, PT, RZ, R4, RZ ;  /* 0x00000004ff077210 */ /* 0x000fc80007f3e0ff */
[----:B------:R-:W-:Y:S01]  /*29f0*/  IADD3.X R6, PT, PT, RZ, R6, RZ, P1, !PT ;  /* 0x00000006ff067210 */ /* 0x000fe20000ffe4ff */
[----:B------:R-:W-:-:S04]  /*2a00*/  IMAD.WIDE.U32 R4, R7, UR12, RZ ;  /* 0x0000000c07047c25 */ /* 0x000fc8000f8e00ff */
[C---:B------:R-:W-:Y:S01]  /*2a10*/  IMAD R5, R7.reuse, UR7, R5 ;  /* 0x0000000707057c24 */ /* 0x040fe2000f8e0205 */
[----:B------:R-:W-:Y:S02]  /*2a20*/  IADD3 R17, P1, PT, -R4, R10, RZ ;  /* 0x0000000a04117210 */ /* 0x000fe40007f3e1ff */
[----:B------:R-:W-:Y:S01]  /*2a30*/  IADD3 R4, P2, PT, R7, 0x1, RZ ;  /* 0x0000000107047810 */ /* 0x000fe20007f5e0ff */
[----:B------:R-:W-:Y:S01]  /*2a40*/  IMAD R5, R6, UR12, R5 ;  /* 0x0000000c06057c24 */ /* 0x000fe2000f8e0205 */
[----:B------:R-:W-:-:S03]  /*2a50*/  ISETP.GE.U32.AND P0, PT, R17, UR12, PT ;  /* 0x0000000c11007c0c */ /* 0x000fc6000bf06070 */
[----:B------:R-:W-:Y:S01]  /*2a60*/  IMAD.X R19, RZ, RZ, ~R5, P1 ;  /* 0x000000ffff137224 */ /* 0x000fe200008e0e05 */
[----:B------:R-:W-:Y:S01]  /*2a70*/  IADD3 R14, P1, PT, R17, -UR12, RZ ;  /* 0x8000000c110e7c10 */ /* 0x000fe2000ff3e0ff */
[----:B------:R-:W-:-:S03]  /*2a80*/  IMAD.X R15, RZ, RZ, R6, P2 ;  /* 0x000000ffff0f7224 */ /* 0x000fc600010e0606 */
[C---:B------:R-:W-:Y:S02]  /*2a90*/  ISETP.GE.U32.AND.EX P0, PT, R19.reuse, UR7, PT, P0 ;  /* 0x0000000713007c0c */ /* 0x040fe4000bf06100 */
[----:B------:R-:W-:Y:S02]  /*2aa0*/  IADD3.X R16, PT, PT, R19, ~UR7, RZ, P1, !PT ;  /* 0x8000000713107c10 */ /* 0x000fe40008ffe4ff */
[----:B------:R-:W-:Y:S02]  /*2ab0*/  SEL R14, R14, R17, P0 ;  /* 0x000000110e0e7207 */ /* 0x000fe40000000000 */
[----:B------:R-:W-:Y:S02]  /*2ac0*/  SEL R5, R4, R7, P0 ;  /* 0x0000000704057207 */ /* 0x000fe40000000000 */
[----:B------:R-:W-:Y:S02]  /*2ad0*/  SEL R7, R16, R19, P0 ;  /* 0x0000001310077207 */ /* 0x000fe40000000000 */
[----:B------:R-:W-:-:S02]  /*2ae0*/  SEL R4, R15, R6, P0 ;  /* 0x000000060f047207 */ /* 0x000fc40000000000 */
[----:B------:R-:W-:Y:S02]  /*2af0*/  ISETP.GE.U32.AND P0, PT, R14, UR12, PT ;  /* 0x0000000c0e007c0c */ /* 0x000fe4000bf06070 */
[----:B------:R-:W-:Y:S02]  /*2b00*/  IADD3 R6, P2, PT, R5, 0x1, RZ ;  /* 0x0000000105067810 */ /* 0x000fe40007f5e0ff */
[----:B------:R-:W-:Y:S02]  /*2b10*/  ISETP.GE.U32.AND.EX P0, PT, R7, UR7, PT, P0 ;  /* 0x0000000707007c0c */ /* 0x000fe4000bf06100 */
[----:B------:R-:W-:Y:S01]  /*2b20*/  ISETP.NE.U32.AND P1, PT, RZ, UR12, PT ;  /* 0x0000000cff007c0c */ /* 0x000fe2000bf25070 */
[----:B------:R-:W-:Y:S01]  /*2b30*/  IMAD.X R7, RZ, RZ, R4, P2 ;  /* 0x000000ffff077224 */ /* 0x000fe200010e0604 */
[----:B------:R-:W-:Y:S01]  /*2b40*/  SEL R6, R6, R5, P0 ;  /* 0x0000000506067207 */ /* 0x000fe20000000000 */
[----:B------:R-:W-:Y:S01]  /*2b50*/  IMAD.MOV.U32 R5, RZ, RZ, 0x0 ;  /* 0x00000000ff057424 */ /* 0x000fe200078e00ff */
[----:B------:R-:W-:-:S02]  /*2b60*/  ISETP.NE.AND.EX P1, PT, RZ, UR7, PT, P1 ;  /* 0x00000007ff007c0c */ /* 0x000fc4000bf25310 */
[----:B------:R-:W-:Y:S02]  /*2b70*/  SEL R7, R7, R4, P0 ;  /* 0x0000000407077207 */ /* 0x000fe40000000000 */
[----:B------:R-:W-:Y:S02]  /*2b80*/  MOV R4, R0 ;  /* 0x0000000000047202 */ /* 0x000fe40000000f00 */
[----:B------:R-:W-:Y:S02]  /*2b90*/  SEL R6, R6, 0xffffffff, P1 ;  /* 0xffffffff06067807 */ /* 0x000fe40000800000 */
[----:B------:R-:W-:Y:S01]  /*2ba0*/  SEL R7, R7, 0xffffffff, P1 ;  /* 0xffffffff07077807 */ /* 0x000fe20000800000 */
[----:B------:R-:W-:Y:S06]  /*2bb0*/  RET.REL.NODEC R4 `(_Z11gamma_cyclelddPdS_S_S_) ;  /* 0xffffffd404107950 */ /* 0x000fec0003c3ffff */
        .weak           $__internal_3_$__cuda_sm20_dsqrt_rn_f64_mediumpath_v1
        .type           $__internal_3_$__cuda_sm20_dsqrt_rn_f64_mediumpath_v1,@function
        .size           $__internal_3_$__cuda_sm20_dsqrt_rn_f64_mediumpath_v1,($__internal_4_$__cuda_sm20_rem_s64 - $__internal_3_$__cuda_sm20_dsqrt_rn_f64_mediumpath_v1)
$__internal_3_$__cuda_sm20_dsqrt_rn_f64_mediumpath_v1:
[----:B------:R-:W-:Y:S01]  /*2bc0*/  ISETP.GE.U32.AND P0, PT, R2, -0x3400000, PT ;  /* 0xfcc000000200780c */ /* 0x000fe20003f06070 */
[----:B------:R-:W-:Y:S01]  /*2bd0*/  BSSY.RECONVERGENT B1, `(.L_x_32) ;  /* 0x0000026000017945 */ /* 0x000fe20003800200 */
[----:B------:R-:W-:Y:S01]  /*2be0*/  IMAD.MOV.U32 R14, RZ, RZ, R16 ;  /* 0x000000ffff0e7224 */ /* 0x000fe200078e0010 */
[----:B------:R-:W-:Y:S01]  /*2bf0*/  MOV R3, R21 ;  /* 0x0000001500037202 */ /* 0x000fe20000000f00 */
[----:B------:R-:W-:-:S09]  /*2c00*/  IMAD.MOV.U32 R2, RZ, RZ, R20 ;  /* 0x000000ffff027224 */ /* 0x000fd200078e0014 */
[----:B------:R-:W-:Y:S05]  /*2c10*/  @!P0 BRA `(.L_x_33) ;  /* 0x0000000000208947 */ /* 0x000fea0003800000 */
[----:B------:R-:W-:-:S10]  /*2c20*/  DFMA.RM R2, R2, R14, R18 ;  /* 0x0000000e0202722b */ /* 0x000fd40000004012 */
[----:B------:R-:W-:-:S05]  /*2c30*/  IADD3 R6, P0, PT, R2, 0x1, RZ ;  /* 0x0000000102067810 */ /* 0x000fca0007f1e0ff */
[----:B------:R-:W-:-:S06]  /*2c40*/  IMAD.X R7, RZ, RZ, R3, P0 ;  /* 0x000000ffff077224 */ /* 0x000fcc00000e0603 */
[----:B------:R-:W-:-:S08]  /*2c50*/  DFMA.RP R4, -R2, R6, R4 ;  /* 0x000000060204722b */ /* 0x000fd00000008104 */
[----:B------:R-:W-:-:S06]  /*2c60*/  DSETP.GT.AND P0, PT, R4, RZ, PT ;  /* 0x000000ff0400722a */ /* 0x000fcc0003f04000 */
[----:B------:R-:W-:Y:S02]  /*2c70*/  FSEL R2, R6, R2, P0 ;  /* 0x0000000206027208 */ /* 0x000fe40000000000 */
[----:B------:R-:W-:Y:S01]  /*2c80*/  FSEL R3, R7, R3, P0 ;  /* 0x0000000307037208 */ /* 0x000fe20000000000 */
[----:B------:R-:W-:Y:S06]  /*2c90*/  BRA `(.L_x_34) ;  /* 0x0000000000647947 */ /* 0x000fec0003800000 */
.L_x_33:
[----:B------:R-:W-:-:S14]  /*2ca0*/  DSETP.NE.AND P0, PT, R4, RZ, PT ;  /* 0x000000ff0400722a */ /* 0x000fdc0003f05000 */
[----:B------:R-:W-:Y:S05]  /*2cb0*/  @!P0 BRA `(.L_x_35) ;  /* 0x0000000000588947 */ /* 0x000fea0003800000 */
[----:B------:R-:W-:-:S13]  /*2cc0*/  ISETP.GE.AND P0, PT, R5, RZ, PT ;  /* 0x000000ff0500720c */ /* 0x000fda0003f06270 */
[----:B------:R-:W-:Y:S02]  /*2cd0*/  @!P0 IMAD.MOV.U32 R2, RZ, RZ, 0x0 ;  /* 0x00000000ff028424 */ /* 0x000fe400078e00ff */
[----:B------:R-:W-:Y:S01]  /*2ce0*/  @!P0 IMAD.MOV.U32 R3, RZ, RZ, -0x80000 ;  /* 0xfff80000ff038424 */ /* 0x000fe200078e00ff */
[----:B------:R-:W-:Y:S06]  /*2cf0*/  @!P0 BRA `(.L_x_34) ;  /* 0x00000000004c8947 */ /* 0x000fec0003800000 */
[----:B------:R-:W-:-:S13]  /*2d00*/  ISETP.GT.AND P0, PT, R5, 0x7fefffff, PT ;  /* 0x7fefffff0500780c */ /* 0x000fda0003f04270 */
[----:B------:R-:W-:Y:S05]  /*2d10*/  @P0 BRA `(.L_x_35) ;  /* 0x0000000000400947 */ /* 0x000fea0003800000 */
[----:B------:R-:W-:Y:S01]  /*2d20*/  DMUL R2, R4, 8.11296384146066816958e+31 ;  /* 0x4690000004027828 */ /* 0x000fe20000000000 */
[----:B------:R-:W-:Y:S01]  /*2d30*/  IMAD.MOV.U32 R14, RZ, RZ, 0x0 ;  /* 0x00000000ff0e7424 */ /* 0x000fe200078e00ff */
[----:B------:R-:W-:Y:S01]  /*2d40*/  MOV R4, RZ ;  /* 0x000000ff00047202 */ /* 0x000fe20000000f00 */
[----:B------:R-:W-:-:S03]  /*2d50*/  IMAD.MOV.U32 R15, RZ, RZ, 0x3fd80000 ;  /* 0x3fd80000ff0f7424 */ /* 0x000fc600078e00ff */
[----:B------:R-:W0:Y:S02]  /*2d60*/  MUFU.RSQ64H R5, R3 ;  /* 0x0000000300057308 */ /* 0x000e240000001c00 */
[----:B0-----:R-:W-:-:S08]  /*2d70*/  DMUL R6, R4, R4 ;  /* 0x0000000404067228 */ /* 0x001fd00000000000 */
[----:B------:R-:W-:-:S08]  /*2d80*/  DFMA R6, R2, -R6, 1 ;  /* 0x3ff000000206742b */ /* 0x000fd00000000806 */
[----:B------:R-:W-:Y:S02]  /*2d90*/  DFMA R14, R6, R14, 0.5 ;  /* 0x3fe00000060e742b */ /* 0x000fe4000000000e */
[----:B------:R-:W-:-:S08]  /*2da0*/  DMUL R6, R4, R6 ;  /* 0x0000000604067228 */ /* 0x000fd00000000000 */
[----:B------:R-:W-:-:S08]  /*2db0*/  DFMA R6, R14, R6, R4 ;  /* 0x000000060e06722b */ /* 0x000fd00000000004 */
[----:B------:R-:W-:Y:S02]  /*2dc0*/  DMUL R4, R2, R6 ;  /* 0x0000000602047228 */ /* 0x000fe40000000000 */
[----:B------:R-:W-:-:S06]  /*2dd0*/  VIADD R7, R7, 0xfff00000 ;  /* 0xfff0000007077836 */ /* 0x000fcc0000000000 */
[----:B------:R-:W-:-:S08]  /*2de0*/  DFMA R14, R4, -R4, R2 ;  /* 0x80000004040e722b */ /* 0x000fd00000000002 */
[----:B------:R-:W-:-:S10]  /*2df0*/  DFMA R2, R6, R14, R4 ;  /* 0x0000000e0602722b */ /* 0x000fd40000000004 */
[----:B------:R-:W-:Y:S01]  /*2e00*/  IADD3 R3, PT, PT, R3, -0x3500000, RZ ;  /* 0xfcb0000003037810 */ /* 0x000fe20007ffe0ff */
[----:B------:R-:W-:Y:S06]  /*2e10*/  BRA `(.L_x_34) ;  /* 0x0000000000047947 */ /* 0x000fec0003800000 */
.L_x_35:
[----:B------:R-:W-:-:S11]  /*2e20*/  DADD R2, R4, R4 ;  /* 0x0000000004027229 */ /* 0x000fd60000000004 */
.L_x_34:
[----:B------:R-:W-:Y:S05]  /*2e30*/  BSYNC.RECONVERGENT B1 ;  /* 0x0000000000017941 */ /* 0x000fea0003800200 */
.L_x_32:
[----:B------:R-:W-:Y:S02]  /*2e40*/  IMAD.MOV.U32 R6, RZ, RZ, R2 ;  /* 0x000000ffff067224 */ /* 0x000fe400078e0002 */
[----:B------:R-:W-:Y:S01]  /*2e50*/  IMAD.MOV.U32 R7, RZ, RZ, R3 ;  /* 0x000000ffff077224 */ /* 0x000fe200078e0003 */
[----:B------:R-:W-:Y:S01]  /*2e60*/  MOV R3, 0x0 ;  /* 0x0000000000037802 */ /* 0x000fe20000000f00 */
[----:B------:R-:W-:-:S04]  /*2e70*/  IMAD.MOV.U32 R2, RZ, RZ, R0 ;  /* 0x000000ffff027224 */ /* 0x000fc800078e0000 */
[----:B------:R-:W-:Y:S05]  /*2e80*/  RET.REL.NODEC R2 `(_Z11gamma_cyclelddPdS_S_S_) ;  /* 0xffffffd0025c7950 */ /* 0x000fea0003c3ffff */
        .weak           $__internal_4_$__cuda_sm20_rem_s64
        .type           $__internal_4_$__cuda_sm20_rem_s64,@function
        .size           $__internal_4_$__cuda_sm20_rem_s64,(.L_x_41 - $__internal_4_$__cuda_sm20_rem_s64)
$__internal_4_$__cuda_sm20_rem_s64:
[----:B------:R-:W-:Y:S02]  /*2e90*/  UIADD3 UR4, UP1, UPT, URZ, -UR6, URZ ;  /* 0x80000006ff047290 */ /* 0x000fe4000ff3e0ff */
[----:B------:R-:W-:Y:S02]  /*2ea0*/  UISETP.GE.AND UP0, UPT, UR7, URZ, UPT ;  /* 0x000000ff0700728c */ /* 0x000fe4000bf06270 */
[----:B------:R-:W-:Y:S02]  /*2eb0*/  UIADD3.X UR5, UPT, UPT, URZ, ~UR7, URZ, UP1, !UPT ;  /* 0x80000007ff057290 */ /* 0x000fe40008ffe4ff */
[----:B------:R-:W-:Y:S02]  /*2ec0*/  USEL UR4, UR4, UR6, !UP0 ;  /* 0x0000000604047287 */ /* 0x000fe4000c000000 */
[----:B------:R-:W-:-:S09]  /*2ed0*/  USEL UR5, UR5, UR7, !UP0 ;  /* 0x0000000705057287 */ /* 0x000fd2000c000000 */
[----:B------:R-:W0:Y:S08]  /*2ee0*/  I2F.U64.RP R22, UR4 ;  /* 0x0000000400167d12 */ /* 0x000e300008309000 */
[----:B0-----:R-:W0:Y:S02]  /*2ef0*/  MUFU.RCP R22, R22 ;  /* 0x0000001600167308 */ /* 0x001e240000001000 */
[----:B0-----:R-:W-:-:S06]  /*2f00*/  VIADD R18, R22, 0x1ffffffe ;  /* 0x1ffffffe16127836 */ /* 0x001fcc0000000000 */
        /* <DEDUP_REMOVED lines=11> */
[----:B------:R-:W-:Y:S01]  /*2fc0*/  IMAD.HI.U32 R6, P1, R19, R23, R6 ;  /* 0x0000001713067227 */ /* 0x000fe20007820006 */
[----:B------:R-:W-:-:S04]  /*2fd0*/  IADD3.X R22, PT, PT, R25, R19, RZ, P0, !PT ;  /* 0x0000001319167210 */ /* 0x000fc800007fe4ff */
[----:B------:R-:W-:-:S04]  /*2fe0*/  IADD3 R7, P2, PT, R27, R6, RZ ;  /* 0x000000061b077210 */ /* 0x000fc80007f5e0ff */
[----:B------:R-:W-:Y:S01]  /*2ff0*/  IADD3.X R22, PT, PT, RZ, RZ, R22, P2, P1 ;  /* 0x000000ffff167210 */ /* 0x000fe200017e2416 */
[----:B------:R-:W-:Y:S01]  /*3000*/  IMAD.WIDE.U32 R18, R7, UR4, RZ ;  /* 0x0000000407127c25 */ /* 0x000fe2000f8e00ff */
[----:B------:R-:W-:-:S03]  /*3010*/  ISETP.GE.AND P1, PT, R21, RZ, PT ;  /* 0x000000ff1500720c */ /* 0x000fc60003f26270 */
[----:B------:R-:W-:Y:S01]  /*3020*/  IMAD R19, R7, UR5, R19 ;  /* 0x0000000507137c24 */ /* 0x000fe2000f8e0213 */
[----:B------:R-:W-:-:S03]  /*3030*/  IADD3 R23, P0, PT, RZ, -R18, RZ ;  /* 0x80000012ff177210 */ /* 0x000fc60007f1e0ff */
[----:B------:R-:W-:Y:S02]  /*3040*/  IMAD R19, R22, UR4, R19 ;  /* 0x0000000416137c24 */ /* 0x000fe4000f8e0213 */
[----:B------:R-:W-:-:S04]  /*3050*/  IMAD.HI.U32 R6, R7, R23, RZ ;  /* 0x0000001707067227 */ /* 0x000fc800078e00ff */
[----:B------:R-:W-:Y:S01]  /*3060*/  IMAD.X R25, RZ, RZ, ~R19, P0 ;  /* 0x000000ffff197224 */ /* 0x000fe200000e0e13 */
[----:B------:R-:W-:-:S03]  /*3070*/  IADD3 R19, P4, PT, RZ, -R20, RZ ;  /* 0x80000014ff137210 */ /* 0x000fc60007f9e0ff */
[----:B------:R-:W-:Y:S01]  /*3080*/  IMAD.WIDE.U32 R6, P0, R7, R25, R6 ;  /* 0x0000001907067225 */ /* 0x000fe20007800006 */
[----:B------:R-:W-:-:S03]  /*3090*/  SEL R20, R19, R20, !P1 ;  /* 0x0000001413147207 */ /* 0x000fc60004800000 */
[----:B------:R-:W-:Y:S02]  /*30a0*/  IMAD.X R18, RZ, RZ, ~R21, P4 ;  /* 0x000000ffff127224 */ /* 0x000fe400020e0e15 */
[----:B------:R-:W-:-:S03]  /*30b0*/  IMAD.HI.U32 R6, P2, R22, R23, R6 ;  /* 0x0000001716067227 */ /* 0x000fc60007840006 */
[----:B------:R-:W-:Y:S01]  /*30c0*/  SEL R21, R18, R21, !P1 ;  /* 0x0000001512157207 */ /* 0x000fe20004800000 */
[CC--:B------:R-:W-:Y:S02]  /*30d0*/  IMAD R7, R22.reuse, R25.reuse, RZ ;  /* 0x0000001916077224 */ /* 0x0c0fe400078e02ff */
[----:B------:R-:W-:-:S03]  /*30e0*/  IMAD.HI.U32 R25, R22, R25, RZ ;  /* 0x0000001916197227 */ /* 0x000fc600078e00ff */
[----:B------:R-:W-:Y:S01]  /*30f0*/  IADD3 R19, P3, PT, R7, R6, RZ ;  /* 0x0000000607137210 */ /* 0x000fe20007f7e0ff */
[----:B------:R-:W-:Y:S02]  /*3100*/  HFMA2 R7, -RZ, RZ, 0, 0 ;  /* 0x00000000ff077431 */ /* 0x000fe400000001ff */
[----:B------:R-:W-:Y:S02]  /*3110*/  IMAD.X R22, R25, 0x1, R22, P0 ;  /* 0x0000000119167824 */ /* 0x000fe400000e0616 */
[----:B------:R-:W-:-:S03]  /*3120*/  IMAD.HI.U32 R6, R19, R20, RZ ;  /* 0x0000001413067227 */ /* 0x000fc600078e00ff */
[----:B------:R-:W-:Y:S01]  /*3130*/  IADD3.X R22, PT, PT, RZ, RZ, R22, P3, P2 ;  /* 0x000000ffff167210 */ /* 0x000fe20001fe4416 */
[----:B------:R-:W-:-:S04]  /*3140*/  IMAD.WIDE.U32 R6, R19, R21, R6 ;  /* 0x0000001513067225 */ /* 0x000fc800078e0006 */
[C---:B------:R-:W-:Y:S02]  /*3150*/  IMAD R19, R22.reuse, R21, RZ ;  /* 0x0000001516137224 */ /* 0x040fe400078e02ff */
[----:B------:R-:W-:-:S04]  /*3160*/  IMAD.HI.U32 R6, P0, R22, R20, R6 ;  /* 0x0000001416067227 */ /* 0x000fc80007800006 */
[----:B------:R-:W-:Y:S01]  /*3170*/  IMAD.HI.U32 R18, R22, R21, RZ ;  /* 0x0000001516127227 */ /* 0x000fe200078e00ff */
[----:B------:R-:W-:-:S03]  /*3180*/  IADD3 R19, P2, PT, R19, R6, RZ ;  /* 0x0000000613137210 */ /* 0x000fc60007f5e0ff */
[----:B------:R-:W-:Y:S02]  /*3190*/  IMAD.X R18, RZ, RZ, R18, P0 ;  /* 0x000000ffff127224 */ /* 0x000fe400000e0612 */
[----:B------:R-:W-:-:S04]  /*31a0*/  IMAD.WIDE.U32 R6, R19, UR4, RZ ;  /* 0x0000000413067c25 */ /* 0x000fc8000f8e00ff */
[----:B------:R-:W-:Y:S01]  /*31b0*/  IMAD.X R18, RZ, RZ, R18, P2 ;  /* 0x000000ffff127224 */ /* 0x000fe200010e0612 */
[----:B------:R-:W-:Y:S01]  /*31c0*/  IADD3 R20, P2, PT, -R6, R20, RZ ;  /* 0x0000001406147210 */ /* 0x000fe20007f5e1ff */
[----:B------:R-:W-:-:S03]  /*31d0*/  IMAD R19, R19, UR5, R7 ;  /* 0x0000000513137c24 */ /* 0x000fc6000f8e0207 */
[----:B------:R-:W-:Y:S01]  /*31e0*/  ISETP.GE.U32.AND P0, PT, R20, UR4, PT ;  /* 0x0000000414007c0c */ /* 0x000fe2000bf06070 */
[----:B------:R-:W-:-:S04]  /*31f0*/  IMAD R18, R18, UR4, R19 ;  /* 0x0000000412127c24 */ /* 0x000fc8000f8e0213 */
[----:B------:R-:W-:Y:S01]  /*3200*/  IMAD.X R21, R21, 0x1, ~R18, P2 ;  /* 0x0000000115157824 */ /* 0x000fe200010e0e12 */
[----:B------:R-:W-:-:S04]  /*3210*/  IADD3 R7, P2, PT, R20, -UR4, RZ ;  /* 0x8000000414077c10 */ /* 0x000fc8000ff5e0ff */
[C---:B------:R-:W-:Y:S02]  /*3220*/  ISETP.GE.U32.AND.EX P0, PT, R21.reuse, UR5, PT, P0 ;  /* 0x0000000515007c0c */ /* 0x040fe4000bf06100 */
[----:B------:R-:W-:Y:S02]  /*3230*/  IADD3.X R6, PT, PT, R21, ~UR5, RZ, P2, !PT ;  /* 0x8000000515067c10 */ /* 0x000fe400097fe4ff */
[----:B------:R-:W-:Y:S02]  /*3240*/  SEL R7, R7, R20, P0 ;  /* 0x0000001407077207 */ /* 0x000fe40000000000 */
[----:B------:R-:W-:Y:S02]  /*3250*/  SEL R6, R6, R21, P0 ;  /* 0x0000001506067207 */ /* 0x000fe40000000000 */
[C---:B------:R-:W-:Y:S02]  /*3260*/  ISETP.GE.U32.AND P0, PT, R7.reuse, UR4, PT ;  /* 0x0000000407007c0c */ /* 0x040fe4000bf06070 */
[----:B------:R-:W-:-:S02]  /*3270*/  IADD3 R18, P2, PT, R7, -UR4, RZ ;  /* 0x8000000407127c10 */ /* 0x000fc4000ff5e0ff */
[C---:B------:R-:W-:Y:S02]  /*3280*/  ISETP.GE.U32.AND.EX P0, PT, R6.reuse, UR5, PT, P0 ;  /* 0x0000000506007c0c */ /* 0x040fe4000bf06100 */
[----:B------:R-:W-:Y:S02]  /*3290*/  IADD3.X R19, PT, PT, R6, ~UR5, RZ, P2, !PT ;  /* 0x8000000506137c10 */ /* 0x000fe400097fe4ff */
[----:B------:R-:W-:Y:S02]  /*32a0*/  SEL R18, R18, R7, P0 ;  /* 0x0000000712127207 */ /* 0x000fe40000000000 */
[----:B------:R-:W-:Y:S02]  /*32b0*/  SEL R19, R19, R6, P0 ;  /* 0x0000000613137207 */ /* 0x000fe40000000000 */
[----:B------:R-:W-:Y:S02]  /*32c0*/  IADD3 R7, P2, PT, RZ, -R18, RZ ;  /* 0x80000012ff077210 */ /* 0x000fe40007f5e0ff */
[----:B------:R-:W-:-:S02]  /*32d0*/  ISETP.NE.U32.AND P0, PT, RZ, UR6, PT ;  /* 0x00000006ff007c0c */ /* 0x000fc4000bf05070 */
[-C--:B------:R-:W-:Y:S02]  /*32e0*/  IADD3.X R6, PT, PT, RZ, ~R19.reuse, RZ, P2, !PT ;  /* 0x80000013ff067210 */ /* 0x080fe400017fe4ff */
[----:B------:R-:W-:Y:S01]  /*32f0*/  SEL R18, R7, R18, !P1 ;  /* 0x0000001207127207 */ /* 0x000fe20004800000 */
[----:B------:R-:W-:Y:S01]  /*3300*/  IMAD.MOV.U32 R7, RZ, RZ, 0x0 ;  /* 0x00000000ff077424 */ /* 0x000fe200078e00ff */
[----:B------:R-:W-:Y:S01]  /*3310*/  SEL R19, R6, R19, !P1 ;  /* 0x0000001306137207 */ /* 0x000fe20004800000 */
[----:B------:R-:W-:Y:S01]  /*3320*/  IMAD.MOV.U32 R6, RZ, RZ, R0 ;  /* 0x000000ffff067224 */ /* 0x000fe200078e0000 */
[----:B------:R-:W-:-:S04]  /*3330*/  ISETP.NE.AND.EX P0, PT, RZ, UR7, PT, P0 ;  /* 0x00000007ff007c0c */ /* 0x000fc8000bf05300 */
[----:B------:R-:W-:Y:S02]  /*3340*/  SEL R18, R18, 0xffffffff, P0 ;  /* 0xffffffff12127807 */ /* 0x000fe40000000000 */
[----:B------:R-:W-:Y:S01]  /*3350*/  SEL R19, R19, 0xffffffff, P0 ;  /* 0xffffffff13137807 */ /* 0x000fe20000000000 */
[----:B------:R-:W-:Y:S06]  /*3360*/  RET.REL.NODEC R6 `(_Z11gamma_cyclelddPdS_S_S_) ;  /* 0xffffffcc06247950 */ /* 0x000fec0003c3ffff */
.L_x_36:
[----:B------:R-:W-:-:S00]  /*3370*/  BRA `(.L_x_36) ;  /* 0xfffffffc00fc7947 */ /* 0x000fc0000383ffff */
[----:B------:R-:W-:-:S00]  /*3380*/  NOP ;  /* 0x0000000000007918 */ /* 0x000fc00000000000 */
[----:B------:R-:W-:-:S00]  /*3390*/  NOP ;  /* 0x0000000000007918 */ /* 0x000fc00000000000 */
[----:B------:R-:W-:-:S00]  /*33a0*/  NOP ;  /* 0x0000000000007918 */ /* 0x000fc00000000000 */
[----:B------:R-:W-:-:S00]  /*33b0*/  NOP ;  /* 0x0000000000007918 */ /* 0x000fc00000000000 */
[----:B------:R-:W-:-:S00]  /*33c0*/  NOP ;  /* 0x0000000000007918 */ /* 0x000fc00000000000 */
[----:B------:R-:W-:-:S00]  /*33d0*/  NOP ;  /* 0x0000000000007918 */ /* 0x000fc00000000000 */
[----:B------:R-:W-:-:S00]  /*33e0*/  NOP ;  /* 0x0000000000007918 */ /* 0x000fc00000000000 */
[----:B------:R-:W-:-:S00]  /*33f0*/  NOP ;  /* 0x0000000000007918 */ /* 0x000fc00000000000 */
.L_x_41:


//--------------------- .nv.shared.reserved.0     --------------------------
	.section	.nv.shared.reserved.0,"aw",@nobits
	.weak		__nv_reservedSMEM_offset_0_alias
	.size		__nv_reservedSMEM_offset_0_alias, 0, 64
	.other		__nv_reservedSMEM_offset_0_alias,@"STO_CUDA_RESERVED_SHARED STV_DEFAULT"
__nv_reservedSMEM_offset_0_alias:
	.zero		0
	.zero		64


//--------------------- .nv.constant0._Z11gamma_cyclelddPdS_S_S_ --------------------------
	.section	.nv.constant0._Z11gamma_cyclelddPdS_S_S_,"a",@progbits
	.sectionflags	@""
	.align	4
.nv.constant0._Z11gamma_cyclelddPdS_S_S_:
	.zero		952


//--------------------- SYMBOLS --------------------------

	.type		.nv.reservedSmem.offset0,@object
	.size		.nv.reservedSmem.offset0,0x4
